def gluon_wgmma(
    a_ptr,
    b_ptr,
    c_ptr,
    M,
    N,
    K,
    stride_am,
    stride_bk,
    stride_cm,
    BLOCK_M: gl.constexpr,
    BLOCK_N: gl.constexpr,
    BLOCK_K: gl.constexpr,
    DTYPE: gl.constexpr,
    A_LAYOUT: gl.constexpr,
    B_LAYOUT: gl.constexpr,
    C_LAYOUT: gl.constexpr,
    B_SHAPE: gl.constexpr,
    TRANS_B: gl.constexpr,
    NUM_BUFFERS: gl.constexpr,
    NUM_WARPS: gl.constexpr,
):
    a_desc = tma.make_tensor_descriptor(
        a_ptr, [M, K], [stride_am, 1], [BLOCK_M, BLOCK_K], A_LAYOUT
    )
    b_desc = tma.make_tensor_descriptor(
        b_ptr,
        [N, K] if TRANS_B else [K, N],
        [stride_bk, 1],
        B_SHAPE,
        B_LAYOUT,
    )
    c_desc = tma.make_tensor_descriptor(
        c_ptr, [M, N], [stride_cm, 1], [BLOCK_M, BLOCK_N], C_LAYOUT
    )

    a_bufs = gl.allocate_shared_memory(
        DTYPE, [NUM_BUFFERS, BLOCK_M, BLOCK_K], A_LAYOUT
    )
    b_bufs = gl.allocate_shared_memory(DTYPE, [NUM_BUFFERS] + B_SHAPE, B_LAYOUT)

    pid_m = gl.program_id(0)
    pid_n = gl.program_id(1)
    off_m = pid_m * BLOCK_M
    off_n = pid_n * BLOCK_N

    mma_layout: gl.constexpr = pick_wgmma_layout(DTYPE, BLOCK_M, BLOCK_N, NUM_WARPS)
    acc = warpgroup_mma_init(
        gl.zeros((BLOCK_M, BLOCK_N), dtype=gl.float32, layout=mma_layout)
    )

    bars = gl.allocate_shared_memory(
        gl.int64, [NUM_BUFFERS, 1], mbarrier.MBarrierLayout()
    )
    for i in gl.static_range(NUM_BUFFERS):
        mbarrier.init(bars.index(i), count=1)
    idx = 0
    phase = 0

    for k in range(0, K, BLOCK_K):
        a = a_bufs.index(idx)
        b = b_bufs.index(idx)
        bar = bars.index(idx)
        mbarrier.expect(bar, a_desc.block_type.nbytes + b_desc.block_type.nbytes)
        tma.async_copy_global_to_shared(a_desc, [off_m, k], bar, a)
        tma.async_copy_global_to_shared(
            b_desc, [off_n, k] if TRANS_B else [k, off_n], bar, b
        )
        mbarrier.wait(bar, phase=phase)

        if TRANS_B:
            b = b.permute((1, 0))
        acc = warpgroup_mma_wait(num_outstanding=0, deps=(acc,))
        acc = warpgroup_mma(a, b, acc, is_async=True)

        idx += 1
        if idx == NUM_BUFFERS:
            idx = 0
            phase ^= 1

    acc = warpgroup_mma_wait(num_outstanding=0, deps=(acc,))
    for i in gl.static_range(NUM_BUFFERS):
        mbarrier.invalidate(bars.index(i))

    c_smem = gl.allocate_shared_memory(DTYPE, [BLOCK_M, BLOCK_N], C_LAYOUT)
    c_smem.store(acc.to(DTYPE))
    fence_async_shared()
    tma.async_copy_shared_to_global(c_desc, [off_m, off_n], c_smem)
    tma.store_wait(pendings=0)

# config = {"BLOCK_K": 32, "BLOCK_M": 256, "BLOCK_N": 64, "arch": "sm_90", "dtype": "fp8e4m3", "num_buffers": 1, "num_warps": 4, "trans_b": 1}
# arch = sm_90


// ===== COMPILED SASS (sm_90a) =====

	.target	sm_90a

	.elftype	@"ET_EXEC"


//--------------------- .note.nv.tkinfo           --------------------------
	.section	.note.nv.tkinfo,"",@"SHT_NOTE"
	.sectionflags	@"SHF_NOTE_NV_TKINFO"
	.tkinfo
        /*0018*/ 	.word	0x00000002
        /*0030*/ 	.string	""
        /*0030*/ 	.string	"ptxas"
        /*0030*/ 	.string	"Cuda compilation tools, release 13.0, V13.0.88"
        /*0030*/ 	.string	"Build cuda_13.0.r13.0/compiler.36424714_0"
        /*0030*/ 	.string	"-v  -suppress-debug-info  -lineinfo  -arch sm_90a "



//--------------------- .note.nv.cuinfo           --------------------------
	.section	.note.nv.cuinfo,"",@"SHT_NOTE"
	.sectionflags	@"SHF_NOTE_NV_CUINFO"
        /*0018*/ 	.short	0x0002
        /*001a*/ 	.short	0x005a
        /*001c*/ 	.short	0x0082
	.zero		2


//--------------------- .nv.info                  --------------------------
	.section	.nv.info,"",@"SHT_CUDA_INFO"
	.align	4


	//----- nvinfo : EIATTR_REGCOUNT
	.align		4
        /*0000*/ 	.byte	0x04, 0x2f
        /*0002*/ 	.short	(.L_1 - .L_0)
	.align		4
.L_0:
        /*0004*/ 	.word	index@(gluon_wgmma)
        /*0008*/ 	.word	0x0000009a


	//----- nvinfo : EIATTR_FRAME_SIZE
	.align		4
.L_1:
        /*000c*/ 	.byte	0x04, 0x11
        /*000e*/ 	.short	(.L_3 - .L_2)
	.align		4
.L_2:
        /*0010*/ 	.word	index@(gluon_wgmma)
        /*0014*/ 	.word	0x00000000


	//----- nvinfo : EIATTR_MIN_STACK_SIZE
	.align		4
.L_3:
        /*0018*/ 	.byte	0x04, 0x12
        /*001a*/ 	.short	(.L_5 - .L_4)
	.align		4
.L_4:
        /*001c*/ 	.word	index@(gluon_wgmma)
        /*0020*/ 	.word	0x00000000
.L_5:


//--------------------- .nv.compat                --------------------------
	.section	.nv.compat,"",@"SHT_CUDA_COMPAT_INFO"
	.align	4
        /*0000*/ 	.byte	0x02, 0x09, 0x01, 0x00, 0x02, 0x02, 0x04, 0x00, 0x02, 0x05, 0x05, 0x00, 0x03, 0x07, 0x01, 0x01
        /*0010*/ 	.byte	0x02, 0x03, 0x03, 0x00, 0x02, 0x06, 0x01, 0x00, 0x04, 0x0b, 0x08, 0x00, 0x00, 0x00, 0x00, 0x00
        /*0020*/ 	.byte	0x00, 0x00, 0x00, 0x00


//--------------------- .nv.info.gluon_wgmma      --------------------------
	.section	.nv.info.gluon_wgmma,"",@"SHT_CUDA_INFO"
	.sectionflags	@""
	.align	4


	//----- nvinfo : EIATTR_CUDA_API_VERSION
	.align		4
        /*0000*/ 	.byte	0x04, 0x37
        /*0002*/ 	.short	(.L_7 - .L_6)
.L_6:
        /*0004*/ 	.word	0x00000082


	//----- nvinfo : EIATTR_KPARAM_INFO
	.align		4
.L_7:
        /*0008*/ 	.byte	0x04, 0x17
        /*000a*/ 	.short	(.L_9 - .L_8)
.L_8:
        /*000c*/ 	.word	0x00000000
        /*0010*/ 	.short	0x000a
        /*0012*/ 	.short	0x0048
        /*0014*/ 	.byte	0x00, 0xf4, 0x21, 0x00


	//----- nvinfo : EIATTR_KPARAM_INFO
	.align		4
.L_9:
        /*0018*/ 	.byte	0x04, 0x17
        /*001a*/ 	.short	(.L_11 - .L_10)
.L_10:
        /*001c*/ 	.word	0x00000000
        /*0020*/ 	.short	0x0009
        /*0022*/ 	.short	0x0040
        /*0024*/ 	.byte	0x00, 0xf4, 0x21, 0x00


	//----- nvinfo : EIATTR_KPARAM_INFO
	.align		4
.L_11:
        /*0028*/ 	.byte	0x04, 0x17
        /*002a*/ 	.short	(.L_13 - .L_12)
.L_12:
        /*002c*/ 	.word	0x00000000
        /*0030*/ 	.short	0x0008
        /*0032*/ 	.short	0x0038
        /*0034*/ 	.byte	0x00, 0xf0, 0x21, 0x00


	//----- nvinfo : EIATTR_KPARAM_INFO
	.align		4
.L_13:
        /*0038*/ 	.byte	0x04, 0x17
        /*003a*/ 	.short	(.L_15 - .L_14)
.L_14:
        /*003c*/ 	.word	0x00000000
        /*0040*/ 	.short	0x0007
        /*0042*/ 	.short	0x0030
        /*0044*/ 	.byte	0x00, 0xf0, 0x21, 0x00


	//----- nvinfo : EIATTR_KPARAM_INFO
	.align		4
.L_15:
        /*0048*/ 	.byte	0x04, 0x17
        /*004a*/ 	.short	(.L_17 - .L_16)
.L_16:
        /*004c*/ 	.word	0x00000000
        /*0050*/ 	.short	0x0006
        /*0052*/ 	.short	0x0028
        /*0054*/ 	.byte	0x00, 0xf0, 0x21, 0x00


	//----- nvinfo : EIATTR_KPARAM_INFO
	.align		4
.L_17:
        /*0058*/ 	.byte	0x04, 0x17
        /*005a*/ 	.short	(.L_19 - .L_18)
.L_18:
        /*005c*/ 	.word	0x00000000
        /*0060*/ 	.short	0x0005
        /*0062*/ 	.short	0x0020
        /*0064*/ 	.byte	0x00, 0xf0, 0x11, 0x00


	//----- nvinfo : EIATTR_KPARAM_INFO
	.align		4
.L_19:
        /*0068*/ 	.byte	0x04, 0x17
        /*006a*/ 	.short	(.L_21 - .L_20)
.L_20:
        /*006c*/ 	.word	0x00000000
        /*0070*/ 	.short	0x0004
        /*0072*/ 	.short	0x001c
        /*0074*/ 	.byte	0x00, 0xf0, 0x11, 0x00


	//----- nvinfo : EIATTR_KPARAM_INFO
	.align		4
.L_21:
        /*0078*/ 	.byte	0x04, 0x17
        /*007a*/ 	.short	(.L_23 - .L_22)
.L_22:
        /*007c*/ 	.word	0x00000000
        /*0080*/ 	.short	0x0003
        /*0082*/ 	.short	0x0018
        /*0084*/ 	.byte	0x00, 0xf0, 0x11, 0x00


	//----- nvinfo : EIATTR_KPARAM_INFO
	.align		4
.L_23:
        /*0088*/ 	.byte	0x04, 0x17
        /*008a*/ 	.short	(.L_25 - .L_24)
.L_24:
        /*008c*/ 	.word	0x00000000
        /*0090*/ 	.short	0x0002
        /*0092*/ 	.short	0x0010
        /*0094*/ 	.byte	0x00, 0xf4, 0x21, 0x00


	//----- nvinfo : EIATTR_KPARAM_INFO
	.align		4
.L_25:
        /*0098*/ 	.byte	0x04, 0x17
        /*009a*/ 	.short	(.L_27 - .L_26)
.L_26:
        /*009c*/ 	.word	0x00000000
        /*00a0*/ 	.short	0x0001
        /*00a2*/ 	.short	0x0008
        /*00a4*/ 	.byte	0x00, 0xf4, 0x21, 0x00


	//----- nvinfo : EIATTR_KPARAM_INFO
	.align		4
.L_27:
        /*00a8*/ 	.byte	0x04, 0x17
        /*00aa*/ 	.short	(.L_29 - .L_28)
.L_28:
        /*00ac*/ 	.word	0x00000000
        /*00b0*/ 	.short	0x0000
        /*00b2*/ 	.short	0x0000
        /*00b4*/ 	.byte	0x00, 0xf4, 0x21, 0x00


	//----- nvinfo : EIATTR_SPARSE_MMA_MASK
	.align		4
.L_29:
        /*00b8*/ 	.byte	0x03, 0x50
        /*00ba*/ 	.short	0x0000


	//----- nvinfo : EIATTR_MAXREG_COUNT
	.align		4
        /*00bc*/ 	.byte	0x03, 0x1b
        /*00be*/ 	.short	0x00ff


	//----- nvinfo : EIATTR_NUM_BARRIERS
	.align		4
        /*00c0*/ 	.byte	0x02, 0x4c
        /*00c2*/ 	.byte	0x01
	.zero		1


	//----- nvinfo : EIATTR_MERCURY_ISA_VERSION
	.align		4
        /*00c4*/ 	.byte	0x03, 0x5f
        /*00c6*/ 	.short	0x0101


	//----- nvinfo : EIATTR_INT_WARP_WIDE_INSTR_OFFSETS
	.align		4
        /*00c8*/ 	.byte	0x04, 0x31
        /*00ca*/ 	.short	(.L_31 - .L_30)


	//   ....[0]....
.L_30:
        /*00cc*/ 	.word	0x00001580


	//   ....[1]....
        /*00d0*/ 	.word	0x00001610


	//   ....[2]....
        /*00d4*/ 	.word	0x00001c00


	//   ....[3]....
        /*00d8*/ 	.word	0x00001c10


	//   ....[4]....
        /*00dc*/ 	.word	0x00001c20


	//   ....[5]....
        /*00e0*/ 	.word	0x00001c30


	//   ....[6]....
        /*00e4*/ 	.word	0x00002210


	//   ....[7]....
        /*00e8*/ 	.word	0x00002250


	//----- nvinfo : EIATTR_COOP_GROUP_MASK_REGIDS
	.align		4
.L_31:
        /*00ec*/ 	.byte	0x04, 0x29
        /*00ee*/ 	.short	(.L_33 - .L_32)


	//   ....[0]....
.L_32:
        /*00f0*/ 	.word	0xffffffff


	//   ....[1]....
        /*00f4*/ 	.word	0xffffffff


	//   ....[2]....
        /*00f8*/ 	.word	0xffffffff


	//----- nvinfo : EIATTR_COOP_GROUP_INSTR_OFFSETS
	.align		4
.L_33:
        /*00fc*/ 	.byte	0x04, 0x28
        /*00fe*/ 	.short	(.L_35 - .L_34)


	//   ....[0]....
.L_34:
        /*0100*/ 	.word	0x00000140


	//   ....[1]....
        /*0104*/ 	.word	0x000006e0


	//   ....[2]....
        /*0108*/ 	.word	0x00000cb0


	//----- nvinfo : EIATTR_MBARRIER_INSTR_OFFSETS
	.align		4
.L_35:
        /*010c*/ 	.byte	0x04, 0x39
        /*010e*/ 	.short	(.L_37 - .L_36)


	//   ....[0]....
.L_36:
        /*0110*/ 	.word	0x000016a0
        /*0114*/ 	.word	0x000000ff
        /*0118*/ 	.word	0x00002800
        /*011c*/ 	.short	0x0100
        /*011e*/ 	.byte	0x08
	.zero		1


	//   ....[1]....
        /*0120*/ 	.word	0x00001d40
        /*0124*/ 	.word	0x000000ff
        /*0128*/ 	.word	0x00002800
        /*012c*/ 	.short	0x010a
        /*012e*/ 	.byte	0x08
	.zero		1


	//   ....[2]....
        /*0130*/ 	.word	0x00001fa0
        /*0134*/ 	.word	0x000000ff
        /*0138*/ 	.word	0x00002800
        /*013c*/ 	.short	0x0108
        /*013e*/ 	.byte	0x08
	.zero		1


	//   ....[3]....
        /*0140*/ 	.word	0x00002840
        /*0144*/ 	.word	0x000000ff
        /*0148*/ 	.word	0x00002800
        /*014c*/ 	.short	0x010a
        /*014e*/ 	.byte	0x08
	.zero		1


	//----- nvinfo : EIATTR_NUM_MBARRIERS
	.align		4
.L_37:
        /*0150*/ 	.byte	0x03, 0x38
        /*0152*/ 	.short	0x0001


	//----- nvinfo : EIATTR_EXIT_INSTR_OFFSETS
	.align		4
        /*0154*/ 	.byte	0x04, 0x1c
        /*0156*/ 	.short	(.L_39 - .L_38)


	//   ....[0]....
.L_38:
        /*0158*/ 	.word	0x00002830


	//----- nvinfo : EIATTR_REQNTID
	.align		4
.L_39:
        /*015c*/ 	.byte	0x04, 0x10
        /*015e*/ 	.short	(.L_41 - .L_40)
.L_40:
        /*0160*/ 	.word	0x00000080
        /*0164*/ 	.word	0x00000001
        /*0168*/ 	.word	0x00000001


	//----- nvinfo : EIATTR_CRS_STACK_SIZE
	.align		4
.L_41:
        /*016c*/ 	.byte	0x04, 0x1e
        /*016e*/ 	.short	(.L_43 - .L_42)
.L_42:
        /*0170*/ 	.word	0x00000000


	//----- nvinfo : EIATTR_CBANK_PARAM_SIZE
	.align		4
.L_43:
        /*0174*/ 	.byte	0x03, 0x19
        /*0176*/ 	.short	0x0050


	//----- nvinfo : EIATTR_PARAM_CBANK
	.align		4
        /*0178*/ 	.byte	0x04, 0x0a
        /*017a*/ 	.short	(.L_45 - .L_44)
	.align		4
.L_44:
        /*017c*/ 	.word	index@(.nv.constant0.gluon_wgmma)
        /*0180*/ 	.short	0x0210
        /*0182*/ 	.short	0x0050


	//----- nvinfo : EIATTR_SW_WAR
	.align		4
.L_45:
        /*0184*/ 	.byte	0x04, 0x36
        /*0186*/ 	.short	(.L_47 - .L_46)
.L_46:
        /*0188*/ 	.word	0x00000008
.L_47:


//--------------------- .nv.callgraph             --------------------------
	.section	.nv.callgraph,"",@"SHT_CUDA_CALLGRAPH"
	.align	4
	.sectionentsize	8
	.align		4
        /*0000*/ 	.word	0x00000000
	.align		4
        /*0004*/ 	.word	0xffffffff
	.align		4
        /*0008*/ 	.word	0x00000000
	.align		4
        /*000c*/ 	.word	0xfffffffe
	.align		4
        /*0010*/ 	.word	0x00000000
	.align		4
        /*0014*/ 	.word	0xfffffffd
	.align		4
        /*0018*/ 	.word	0x00000000
	.align		4
        /*001c*/ 	.word	0xfffffffc


//--------------------- .text.gluon_wgmma         --------------------------
	.section	.text.gluon_wgmma,"ax",@progbits
	.align	128
        .global         gluon_wgmma
        .type           gluon_wgmma,@function
        .size           gluon_wgmma,(.L_x_53 - gluon_wgmma)
        .other          gluon_wgmma,@"STO_CUDA_ENTRY STV_DEFAULT"
gluon_wgmma:
.text.gluon_wgmma:
[----:B------:R-:W-:Y:S01]  /*0000*/  LDC R1, c[0x0][0x28] ;  /* 0x00000a00ff017b82 */ /* 0x000fe20000000800 */
[----:B------:R-:W1:Y:S07]  /*0010*/  S2R R0, SR_TID.X ;  /* 0x0000000000007919 */ /* 0x000e6e0000002100 */
[----:B------:R-:W2:Y:S01]  /*0020*/  S2UR UR4, SR_CgaCtaId ;  /* 0x00000000000479c3 */ /* 0x000ea20000008800 */
[----:B------:R-:W-:Y:S01]  /*0030*/  UMOV UR8, 0x400 ;  /* 0x0000040000087882 */ /* 0x000fe20000000000 */
[----:B------:R-:W-:Y:S01]  /*0040*/  ULDC UR6, c[0x0][0xc] ;  /* 0x0000030000067ab9 */ /* 0x000fe20000000800 */
[----:B------:R-:W-:Y:S01]  /*0050*/  ULDC.64 UR36, c[0x0][0x250] ;  /* 0x0000940000247ab9 */ /* 0x000fe20000000a00 */
[----:B------:R-:W-:Y:S04]  /*0060*/  BSSY B0, `(.L_x_0) ;  /* 0x000001d000007945 */ /* 0x000fe80003800000 */
[----:B------:R-:W3:Y:S08]  /*0070*/  LDC R12, c[0x0][0x230] ;  /* 0x00008c00ff0c7b82 */ /* 0x000ef00000000800 */
[----:B------:R-:W-:Y:S08]  /*0080*/  S2UR UR27, SR_CTAID.Y ;  /* 0x00000000001b79c3 */ /* 0x000ff00000002600 */
[----:B------:R-:W4:Y:S01]  /*0090*/  S2UR UR5, SR_CTAID.Z ;  /* 0x00000000000579c3 */ /* 0x000f220000002700 */
[----:B--2---:R-:W-:-:S03]  /*00a0*/  ULEA UR8, UR4, UR8, 0x18 ;  /* 0x0000000804087291 */ /* 0x004fc6000f8ec03f */
[----:B------:R-:W-:Y:S01]  /*00b0*/  ULDC UR4, c[0x0][0x10] ;  /* 0x0000040000047ab9 */ /* 0x000fe20000000800 */
[----:B-1----:R-:W-:-:S03]  /*00c0*/  LOP3.LUT R7, R0, 0x7f, RZ, 0xc0, !PT ;  /* 0x0000007f00077812 */ /* 0x002fc600078ec0ff */
[----:B------:R-:W1:Y:S01]  /*00d0*/  S2UR UR26, SR_CTAID.X ;  /* 0x00000000001a79c3 */ /* 0x000e620000002500 */
[----:B---3--:R-:W-:Y:S01]  /*00e0*/  VIADD R5, R12, 0xffffffff ;  /* 0xffffffff0c057836 */ /* 0x008fe20000000000 */
[C---:B------:R-:W-:Y:S02]  /*00f0*/  ISETP.GE.U32.AND P0, PT, R7.reuse, 0x20, PT ;  /* 0x000000200700780c */ /* 0x040fe40003f06070 */
[C---:B------:R-:W-:Y:S02]  /*0100*/  ISETP.NE.U32.AND P2, PT, R7.reuse, RZ, PT ;  /* 0x000000ff0700720c */ /* 0x040fe40003f45070 */
[----:B------:R-:W-:Y:S02]  /*0110*/  LEA R4, R7, UR8, 0x2 ;  /* 0x0000000807047c11 */ /* 0x000fe4000f8e10ff */
[----:B------:R-:W2:Y:S07]  /*0120*/  LDC R6, c[0x0][0x228] ;  /* 0x00008a00ff067b82 */ /* 0x000eae0000000800 */
[----:B------:R3:W-:Y:S01]  /*0130*/  @!P0 STS [R4], RZ ;  /* 0x000000ff04008388 */ /* 0x0007e20000000800 */
[----:B------:R-:W-:-:S03]  /*0140*/  NOP ;  /* 0x0000000000007918 */ /* 0x000fc60000000000 */
[----:B------:R3:W-:Y:S01]  /*0150*/  @!P2 STS [UR8+0x20], R5 ;  /* 0x00002005ff00a988 */ /* 0x0007e20008000808 */
[----:B----4-:R-:W-:-:S04]  /*0160*/  UIMAD UR4, UR5, UR4, UR27 ;  /* 0x00000004050472a4 */ /* 0x010fc8000f8e021b */
[----:B-1----:R-:W-:-:S04]  /*0170*/  UIMAD UR4, UR4, UR6, UR26 ;  /* 0x00000006040472a4 */ /* 0x002fc8000f8e021a */
[----:B------:R-:W-:Y:S01]  /*0180*/  UIMAD UR4, UR4, 0x180, URZ ;  /* 0x00000180040478a4 */ /* 0x000fe2000f8e023f */
[----:B--2---:R-:W-:-:S03]  /*0190*/  VIADD R6, R6, 0xffffffff ;  /* 0xffffffff06067836 */ /* 0x004fc60000000000 */
[----:B------:R-:W-:-:S04]  /*01a0*/  UIADD3 UR20, UP0, UR4, UR36, URZ ;  /* 0x0000002404147290 */ /* 0x000fc8000ff1e03f */
[----:B------:R-:W-:Y:S01]  /*01b0*/  ULEA.HI.X.SX32 UR21, UR4, UR37, 0x1, UP0 ;  /* 0x0000002504157291 */ /* 0x000fe200080f0e3f */
[----:B---3--:R-:W-:Y:S11]  /*01c0*/  @P2 BRA `(.L_x_1) ;  /* 0x0000000000182947 */ /* 0x008ff60003800000 */
[----:B------:R-:W1:Y:S01]  /*01d0*/  LDS R2, [UR8+0x8] ;  /* 0x00000808ff027984 */ /* 0x000e620008000800 */
[----:B------:R-:W2:Y:S01]  /*01e0*/  LDC.64 R8, c[0x0][0x210] ;  /* 0x00008400ff087b82 */ /* 0x000ea20000000a00 */
[----:B------:R-:W-:Y:S02]  /*01f0*/  IMAD.MOV.U32 R3, RZ, RZ, 0x70 ;  /* 0x00000070ff037424 */ /* 0x000fe400078e00ff */
[----:B--2---:R2:W-:Y:S03]  /*0200*/  STS.64 [UR8], R8 ;  /* 0x00000008ff007988 */ /* 0x0045e60008000a08 */
[----:B-1----:R-:W-:-:S05]  /*0210*/  LOP3.LUT R2, R2, 0x10, R3, 0xd8, !PT ;  /* 0x0000001002027812 */ /* 0x002fca00078ed803 */
[----:B------:R2:W-:Y:S02]  /*0220*/  STS [UR8+0x8], R2 ;  /* 0x00000802ff007988 */ /* 0x0005e40008000808 */
.L_x_1:
[----:B------:R-:W-:Y:S05]  /*0230*/  BSYNC B0 ;  /* 0x0000000000007941 */ /* 0x000fea0003800000 */
.L_x_0:
[----:B------:R-:W-:Y:S04]  /*0240*/  BSSY B0, `(.L_x_2) ;  /* 0x000000a000007945 */ /* 0x000fe80003800000 */
[----:B------:R-:W-:Y:S05]  /*0250*/  @P2 BRA `(.L_x_3) ;  /* 0x0000000000202947 */ /* 0x000fea0003800000 */
[----:B--2---:R-:W1:Y:S01]  /*0260*/  LDS R2, [UR8+0x34] ;  /* 0x00003408ff027984 */ /* 0x004e620008000800 */
[----:B------:R-:W-:Y:S02]  /*0270*/  IMAD.MOV.U32 R3, RZ, RZ, 0x1f000000 ;  /* 0x1f000000ff037424 */ /* 0x000fe400078e00ff */
[----:B------:R-:W-:Y:S01]  /*0280*/  @!P2 IMAD.MOV.U32 R8, RZ, RZ, 0xff ;  /* 0x000000ffff08a424 */ /* 0x000fe200078e00ff */
[----:B------:R-:W2:Y:S02]  /*0290*/  @!P2 LDS R9, [UR8+0x38] ;  /* 0x00003808ff09a984 */ /* 0x000ea40008000800 */
[----:B-1----:R-:W-:Y:S02]  /*02a0*/  LOP3.LUT R2, R2, 0xff000000, R3, 0xb8, !PT ;  /* 0xff00000002027812 */ /* 0x002fe400078eb803 */
[----:B--2---:R-:W-:-:S03]  /*02b0*/  @!P2 LOP3.LUT R3, R9, 0xff, R8, 0xb8, !PT ;  /* 0x000000ff0903a812 */ /* 0x004fc600078eb808 */
[----:B------:R1:W-:Y:S04]  /*02c0*/  STS [UR8+0x34], R2 ;  /* 0x00003402ff007988 */ /* 0x0003e80008000808 */
[----:B------:R1:W-:Y:S02]  /*02d0*/  @!P2 STS [UR8+0x38], R3 ;  /* 0x00003803ff00a988 */ /* 0x0003e40008000808 */
.L_x_3:
[----:B------:R-:W-:Y:S05]  /*02e0*/  BSYNC B0 ;  /* 0x0000000000007941 */ /* 0x000fea0003800000 */
.L_x_2:
[----:B------:R-:W-:Y:S04]  /*02f0*/  BSSY B0, `(.L_x_4) ;  /* 0x000000a000007945 */ /* 0x000fe80003800000 */
[----:B------:R-:W-:Y:S05]  /*0300*/  @P2 BRA `(.L_x_5) ;  /* 0x0000000000202947 */ /* 0x000fea0003800000 */
[----:B-12---:R-:W1:Y:S01]  /*0310*/  LDS R2, [UR8+0x1c] ;  /* 0x00001c08ff027984 */ /* 0x006e620008000800 */
[----:B------:R-:W2:Y:S03]  /*0320*/  LDC.64 R10, c[0x0][0x238] ;  /* 0x00008e00ff0a7b82 */ /* 0x000ea60000000a00 */
[----:B------:R3:W-:Y:S01]  /*0330*/  STS [UR8+0x24], R6 ;  /* 0x00002406ff007988 */ /* 0x0007e20008000808 */
[--C-:B--2---:R-:W-:Y:S02]  /*0340*/  SHF.R.U32.HI R9, RZ, 0x4, R11.reuse ;  /* 0x00000004ff097819 */ /* 0x104fe4000001160b */
[----:B------:R-:W-:-:S05]  /*0350*/  SHF.R.U64 R3, R10, 0x4, R11 ;  /* 0x000000040a037819 */ /* 0x000fca000000120b */
[----:B------:R3:W-:Y:S01]  /*0360*/  STS [UR8+0xc], R3 ;  /* 0x00000c03ff007988 */ /* 0x0007e20008000808 */
[----:B-1----:R-:W-:-:S05]  /*0370*/  LOP3.LUT R2, R2, 0xf, R9, 0xb8, !PT ;  /* 0x0000000f02027812 */ /* 0x002fca00078eb809 */
[----:B------:R3:W-:Y:S02]  /*0380*/  STS [UR8+0x1c], R2 ;  /* 0x00001c02ff007988 */ /* 0x0007e40008000808 */
.L_x_5:
[----:B------:R-:W-:Y:S05]  /*0390*/  BSYNC B0 ;  /* 0x0000000000007941 */ /* 0x000fea0003800000 */
.L_x_4:
[----:B------:R-:W-:Y:S04]  /*03a0*/  BSSY B1, `(.L_x_6) ;  /* 0x000001e000017945 */ /* 0x000fe80003800000 */
[----:B------:R-:W-:Y:S01]  /*03b0*/  BSSY B0, `(.L_x_7) ;  /* 0x0000019000007945 */ /* 0x000fe20003800000 */
[----:B--2---:R-:W-:-:S03]  /*03c0*/  IMAD.MOV.U32 R8, RZ, RZ, RZ ;  /* 0x000000ffff087224 */ /* 0x004fc600078e00ff */
[----:B------:R-:W-:Y:S05]  /*03d0*/  @P2 BRA `(.L_x_8) ;  /* 0x00000000001c2947 */ /* 0x000fea0003800000 */
[----:B-1-3--:R-:W1:Y:S02]  /*03e0*/  LDS R2, [UR8+0x34] ;  /* 0x00003408ff027984 */ /* 0x00ae640008000800 */
[----:B-1----:R-:W-:-:S05]  /*03f0*/  LOP3.LUT R2, R2, 0x7, RZ, 0xb8, !PT ;  /* 0x0000000702027812 */ /* 0x002fca00078eb8ff */
[----:B------:R1:W-:Y:S01]  /*0400*/  STS [UR8+0x34], R2 ;  /* 0x00003402ff007988 */ /* 0x0003e20008000808 */
[----:B------:R-:W-:Y:S05]  /*0410*/  @P2 BRA `(.L_x_9) ;  /* 0x00000000001c2947 */ /* 0x000fea0003800000 */
[----:B-1----:R-:W1:Y:S02]  /*0420*/  LDS R2, [UR8+0x34] ;  /* 0x00003408ff027984 */ /* 0x002e640008000800 */
[----:B-1----:R-:W-:-:S05]  /*0430*/  LOP3.LUT R2, R2, 0x38, RZ, 0xb8, !PT ;  /* 0x0000003802027812 */ /* 0x002fca00078eb8ff */
[----:B------:R2:W-:Y:S02]  /*0440*/  STS [UR8+0x34], R2 ;  /* 0x00003402ff007988 */ /* 0x0005e40008000808 */
.L_x_8:
[----:B------:R-:W-:Y:S05]  /*0450*/  @P2 BRA `(.L_x_10) ;  /* 0x00000000001c2947 */ /* 0x000fea0003800000 */
[----:B-123--:R-:W1:Y:S02]  /*0460*/  LDS R2, [UR8+0x8] ;  /* 0x00000808ff027984 */ /* 0x00ee640008000800 */
[----:B-1----:R-:W-:-:S05]  /*0470*/  LOP3.LUT R2, R2, 0x780, RZ, 0xb8, !PT ;  /* 0x0000078002027812 */ /* 0x002fca00078eb8ff */
[----:B------:R2:W-:Y:S02]  /*0480*/  STS [UR8+0x8], R2 ;  /* 0x00000802ff007988 */ /* 0x0005e40008000808 */
.L_x_9:
[----:B------:R-:W-:Y:S05]  /*0490*/  @P2 BRA `(.L_x_11) ;  /* 0x0000000000282947 */ /* 0x000fea0003800000 */
[----:B-12---:R-:W1:Y:S02]  /*04a0*/  LDS R2, [UR8+0x8] ;  /* 0x00000808ff027984 */ /* 0x006e640008000800 */
[----:B-1----:R-:W-:-:S05]  /*04b0*/  LOP3.LUT R2, R2, 0x1800, RZ, 0xb8, !PT ;  /* 0x0000180002027812 */ /* 0x002fca00078eb8ff */
[----:B------:R4:W-:Y:S02]  /*04c0*/  STS [UR8+0x8], R2 ;  /* 0x00000802ff007988 */ /* 0x0009e40008000808 */
.L_x_10:
[----:B------:R-:W-:Y:S05]  /*04d0*/  @P2 BREAK B0 ;  /* 0x0000000000002942 */ /* 0x000fea0003800000 */
[----:B------:R-:W-:Y:S05]  /*04e0*/  @P2 BRA `(.L_x_12) ;  /* 0x0000000000242947 */ /* 0x000fea0003800000 */
[----:B-1-3--:R-:W1:Y:S01]  /*04f0*/  LDS R3, [UR8+0x8] ;  /* 0x00000808ff037984 */ /* 0x00ae620008000800 */
[----:B--2-4-:R-:W-:-:S05]  /*0500*/  IMAD.MOV.U32 R2, RZ, RZ, 0x6000 ;  /* 0x00006000ff027424 */ /* 0x014fca00078e00ff */
[----:B-1----:R-:W-:-:S04]  /*0510*/  LOP3.LUT R2, R3, 0x2000, R2, 0xd8, !PT ;  /* 0x0000200003027812 */ /* 0x002fc800078ed802 */
[----:B------:R-:W-:-:S05]  /*0520*/  LOP3.LUT R2, R2, 0x400000, RZ, 0xb8, !PT ;  /* 0x0040000002027812 */ /* 0x000fca00078eb8ff */
[----:B------:R3:W-:Y:S02]  /*0530*/  STS [UR8+0x8], R2 ;  /* 0x00000802ff007988 */ /* 0x0007e40008000808 */
.L_x_11:
[----:B------:R-:W-:Y:S05]  /*0540*/  BSYNC B0 ;  /* 0x0000000000007941 */ /* 0x000fea0003800000 */
.L_x_7:
[----:B-123--:R-:W1:Y:S02]  /*0550*/  @!P2 LDS R2, [UR8+0x8] ;  /* 0x00000808ff02a984 */ /* 0x00ee640008000800 */
[----:B-1----:R-:W-:-:S05]  /*0560*/  @!P2 LOP3.LUT R2, R2, 0x8000, RZ, 0xb8, !PT ;  /* 0x000080000202a812 */ /* 0x002fca00078eb8ff */
[----:B------:R5:W-:Y:S02]  /*0570*/  @!P2 STS [UR8+0x8], R2 ;  /* 0x00000802ff00a988 */ /* 0x000be40008000808 */
.L_x_12:
[----:B------:R-:W-:Y:S05]  /*0580*/  BSYNC B1 ;  /* 0x0000000000017941 */ /* 0x000fea0003800000 */
.L_x_6:
[----:B------:R-:W-:Y:S05]  /*0590*/  WARPSYNC.ALL ;  /* 0x0000000000007948 */ /* 0x000fea0003800000 */
[----:B------:R-:W-:Y:S05]  /*05a0*/  @P0 BRA `(.L_x_13) ;  /* 0x0000000000280947 */ /* 0x000fea0003800000 */
[----:B-12345:R-:W1:Y:S01]  /*05b0*/  S2R R2, SR_LANEID ;  /* 0x0000000000027919 */ /* 0x03ee620000000000 */
[----:B------:R-:W-:Y:S05]  /*05c0*/  WARPSYNC.ALL ;  /* 0x0000000000007948 */ /* 0x000fea0003800000 */
[----:B-1----:R-:W-:-:S05]  /*05d0*/  IMAD.SHL.U32 R9, R2, 0x4, RZ ;  /* 0x0000000402097824 */ /* 0x002fca00078e00ff */
[----:B------:R-:W1:Y:S01]  /*05e0*/  LDS R11, [R9+UR8] ;  /* 0x00000008090b7984 */ /* 0x000e620008000800 */
[----:B------:R-:W-:-:S05]  /*05f0*/  IADD3 R2, P1, R9, UR20, RZ ;  /* 0x0000001409027c10 */ /* 0x000fca000ff3e0ff */
[----:B------:R-:W-:-:S05]  /*0600*/  IMAD.X R3, RZ, RZ, UR21, P1 ;  /* 0x00000015ff037e24 */ /* 0x000fca00088e06ff */
[----:B-1----:R1:W2:Y:S01]  /*0610*/  ATOMG.E.EXCH.STRONG.GPU PT, RZ, [R2], R11 ;  /* 0x0000000b02ff73a8 */ /* 0x0022a200041ee100 */
[----:B------:R-:W-:-:S04]  /*0620*/  DEPBAR {5,4,3,2,1,0} ;  /* 0x0000003f0000791a */ /* 0x000fc80000000000 */
[----:B------:R1:W-:Y:S01]  /*0630*/  UTMACCTL.IV [UR20] ;  /* 0x00000000140079b9 */ /* 0x0003e20008000000 */
[----:B------:R-:W-:Y:S01]  /*0640*/  NOP ;  /* 0x0000000000007918 */ /* 0x000fe20000000000 */
.L_x_13:
[----:B------:R-:W-:Y:S05]  /*0650*/  @P0 BRA `(.L_x_14) ;  /* 0x00000000000c0947 */ /* 0x000fea0003800000 */
[----:B------:R0:W-:Y:S01]  /*0660*/  UTMACMDFLUSH ;  /* 0x00000000000079b7 */ /* 0x0001e20000000000 */
[----:B------:R-:W-:Y:S05]  /*0670*/  @P0 BRA `(.L_x_14) ;  /* 0x0000000000040947 */ /* 0x000fea0003800000 */
[----:B------:R-:W-:-:S04]  /*0680*/  DEPBAR.LE SB0, 0x0 ;  /* 0x000080000000791a */ /* 0x000fc80000000000 */
.L_x_14:
[----:B------:R-:W-:Y:S05]  /*0690*/  WARPSYNC.ALL ;  /* 0x0000000000007948 */ /* 0x000fea0003800000 */
[----:B--2---:R-:W-:Y:S06]  /*06a0*/  BAR.SYNC.DEFER_BLOCKING 0x0 ;  /* 0x0000000000007b1d */ /* 0x004fec0000010000 */
[----:B------:R-:W-:Y:S02]  /*06b0*/  BSSY B1, `(.L_x_15) ;  /* 0x000000b000017945 */ /* 0x000fe40003800000 */
[----:B------:R-:W-:Y:S06]  /*06c0*/  BAR.SYNC.DEFER_BLOCKING 0x0 ;  /* 0x0000000000007b1d */ /* 0x000fec0000010000 */
[----:B------:R2:W-:Y:S01]  /*06d0*/  @!P0 STS [R4], RZ ;  /* 0x000000ff04008388 */ /* 0x0005e20000000800 */
[----:B------:R-:W-:Y:S01]  /*06e0*/  NOP ;  /* 0x0000000000007918 */ /* 0x000fe20000000000 */
[----:B------:R-:W-:Y:S05]  /*06f0*/  @P2 BRA `(.L_x_16) ;  /* 0x0000000000182947 */ /* 0x000fea0003800000 */
[----:B-1-345:R-:W1:Y:S01]  /*0700*/  LDS R2, [UR8+0x8] ;  /* 0x00000808ff027984 */ /* 0x03ae620008000800 */
[----:B------:R-:W3:Y:S01]  /*0710*/  LDC.64 R10, c[0x0][0x218] ;  /* 0x00008600ff0a7b82 */ /* 0x000ee20000000a00 */
[----:B------:R-:W-:Y:S02]  /*0720*/  IMAD.MOV.U32 R3, RZ, RZ, 0x70 ;  /* 0x00000070ff037424 */ /* 0x000fe400078e00ff */
[----:B---3--:R3:W-:Y:S03]  /*0730*/  STS.64 [UR8], R10 ;  /* 0x0000000aff007988 */ /* 0x0087e60008000a08 */
[----:B-1----:R-:W-:-:S05]  /*0740*/  LOP3.LUT R2, R2, 0x10, R3, 0xd8, !PT ;  /* 0x0000001002027812 */ /* 0x002fca00078ed803 */
[----:B------:R3:W-:Y:S02]  /*0750*/  STS [UR8+0x8], R2 ;  /* 0x00000802ff007988 */ /* 0x0007e40008000808 */
.L_x_16:
[----:B-1----:R-:W-:Y:S05]  /*0760*/  BSYNC B1 ;  /* 0x0000000000017941 */ /* 0x002fea0003800000 */
.L_x_15:
[----:B------:R-:W-:Y:S04]  /*0770*/  BSSY B2, `(.L_x_17) ;  /* 0x000000f000027945 */ /* 0x000fe80003800000 */
[----:B------:R-:W-:Y:S04]  /*0780*/  BSSY B1, `(.L_x_18) ;  /* 0x000000c000017945 */ /* 0x000fe80003800000 */
[----:B------:R-:W-:Y:S05]  /*0790*/  @P2 BRA `(.L_x_19) ;  /* 0x0000000000282947 */ /* 0x000fea0003800000 */
[----:B---345:R-:W1:Y:S01]  /*07a0*/  LDS R2, [UR8+0x34] ;  /* 0x00003408ff027984 */ /* 0x038e620008000800 */
[----:B------:R-:W-:Y:S01]  /*07b0*/  IMAD.MOV.U32 R3, RZ, RZ, 0x1f000000 ;  /* 0x1f000000ff037424 */ /* 0x000fe200078e00ff */
[----:B------:R-:W-:Y:S05]  /*07c0*/  @P2 BREAK B1 ;  /* 0x0000000000012942 */ /* 0x000fea0003800000 */
[----:B-1----:R-:W-:-:S05]  /*07d0*/  LOP3.LUT R2, R2, 0xff000000, R3, 0xb8, !PT ;  /* 0xff00000002027812 */ /* 0x002fca00078eb803 */
[----:B------:R1:W-:Y:S01]  /*07e0*/  STS [UR8+0x34], R2 ;  /* 0x00003402ff007988 */ /* 0x0003e20008000808 */
[----:B------:R-:W-:Y:S05]  /*07f0*/  @P2 BRA `(.L_x_20) ;  /* 0x0000000000182947 */ /* 0x000fea0003800000 */
[----:B------:R-:W3:Y:S01]  /*0800*/  LDS R3, [UR8+0x38] ;  /* 0x00003808ff037984 */ /* 0x000ee20008000800 */
[----:B-1----:R-:W-:-:S05]  /*0810*/  IMAD.MOV.U32 R2, RZ, RZ, 0x3f ;  /* 0x0000003fff027424 */ /* 0x002fca00078e00ff */
[----:B---3--:R-:W-:-:S05]  /*0820*/  LOP3.LUT R2, R3, 0xff, R2, 0xb8, !PT ;  /* 0x000000ff03027812 */ /* 0x008fca00078eb802 */
[----:B------:R1:W-:Y:S02]  /*0830*/  STS [UR8+0x38], R2 ;  /* 0x00003802ff007988 */ /* 0x0003e40008000808 */
.L_x_19:
[----:B------:R-:W-:Y:S05]  /*0840*/  BSYNC B1 ;  /* 0x0000000000017941 */ /* 0x000fea0003800000 */
.L_x_18:
[----:B------:R1:W-:Y:S02]  /*0850*/  @!P2 STS [UR8+0x20], R5 ;  /* 0x00002005ff00a988 */ /* 0x0003e40008000808 */
.L_x_20:
[----:B------:R-:W-:Y:S05]  /*0860*/  BSYNC B2 ;  /* 0x0000000000027941 */ /* 0x000fea0003800000 */
.L_x_17:
[----:B------:R-:W-:Y:S05]  /*0870*/  WARPSYNC.ALL ;  /* 0x0000000000007948 */ /* 0x000fea0003800000 */
[----:B-1----:R-:W1:Y:S01]  /*0880*/  LDC R5, c[0x0][0x22c] ;  /* 0x00008b00ff057b82 */ /* 0x002e620000000800 */
[----:B------:R-:W-:Y:S01]  /*0890*/  BSSY B2, `(.L_x_21) ;  /* 0x000000b000027945 */ /* 0x000fe20003800000 */
[----:B-1----:R-:W-:-:S03]  /*08a0*/  VIADD R5, R5, 0xffffffff ;  /* 0xffffffff05057836 */ /* 0x002fc60000000000 */
[----:B------:R-:W-:Y:S05]  /*08b0*/  @P2 BRA `(.L_x_22) ;  /* 0x0000000000202947 */ /* 0x000fea0003800000 */
[----:B---345:R-:W1:Y:S01]  /*08c0*/  LDS R2, [UR8+0x1c] ;  /* 0x00001c08ff027984 */ /* 0x038e620008000800 */
[----:B------:R-:W3:Y:S03]  /*08d0*/  LDC.64 R10, c[0x0][0x240] ;  /* 0x00009000ff0a7b82 */ /* 0x000ee60000000a00 */
[----:B------:R4:W-:Y:S01]  /*08e0*/  STS [UR8+0x24], R5 ;  /* 0x00002405ff007988 */ /* 0x0009e20008000808 */
[--C-:B---3--:R-:W-:Y:S02]  /*08f0*/  SHF.R.U32.HI R9, RZ, 0x4, R11.reuse ;  /* 0x00000004ff097819 */ /* 0x108fe4000001160b */
[----:B------:R-:W-:-:S05]  /*0900*/  SHF.R.U64 R3, R10, 0x4, R11 ;  /* 0x000000040a037819 */ /* 0x000fca000000120b */
[----:B------:R4:W-:Y:S01]  /*0910*/  STS [UR8+0xc], R3 ;  /* 0x00000c03ff007988 */ /* 0x0009e20008000808 */
[----:B-1----:R-:W-:-:S05]  /*0920*/  LOP3.LUT R2, R2, 0xf, R9, 0xb8, !PT ;  /* 0x0000000f02027812 */ /* 0x002fca00078eb809 */
[----:B------:R4:W-:Y:S02]  /*0930*/  STS [UR8+0x1c], R2 ;  /* 0x00001c02ff007988 */ /* 0x0009e40008000808 */
.L_x_22:
[----:B------:R-:W-:Y:S05]  /*0940*/  BSYNC B2 ;  /* 0x0000000000027941 */ /* 0x000fea0003800000 */
.L_x_21:
[----:B------:R-:W-:Y:S04]  /*0950*/  BSSY B3, `(.L_x_23) ;  /* 0x000001d000037945 */ /* 0x000fe80003800000 */
[----:B------:R-:W-:Y:S04]  /*0960*/  BSSY B2, `(.L_x_24) ;  /* 0x0000018000027945 */ /* 0x000fe80003800000 */
[----:B------:R-:W-:Y:S05]  /*0970*/  @P2 BRA `(.L_x_25) ;  /* 0x00000000001c2947 */ /* 0x000fea0003800000 */
[----:B---345:R-:W1:Y:S02]  /*0980*/  LDS R2, [UR8+0x34] ;  /* 0x00003408ff027984 */ /* 0x038e640008000800 */
[----:B-1----:R-:W-:-:S05]  /*0990*/  LOP3.LUT R2, R2, 0x7, RZ, 0xb8, !PT ;  /* 0x0000000702027812 */ /* 0x002fca00078eb8ff */
[----:B------:R1:W-:Y:S01]  /*09a0*/  STS [UR8+0x34], R2 ;  /* 0x00003402ff007988 */ /* 0x0003e20008000808 */
[----:B------:R-:W-:Y:S05]  /*09b0*/  @P2 BRA `(.L_x_26) ;  /* 0x00000000001c2947 */ /* 0x000fea0003800000 */
[----:B-1----:R-:W1:Y:S02]  /*09c0*/  LDS R2, [UR8+0x34] ;  /* 0x00003408ff027984 */ /* 0x002e640008000800 */
[----:B-1----:R-:W-:-:S05]  /*09d0*/  LOP3.LUT R2, R2, 0x38, RZ, 0xb8, !PT ;  /* 0x0000003802027812 */ /* 0x002fca00078eb8ff */
[----:B------:R1:W-:Y:S02]  /*09e0*/  STS [UR8+0x34], R2 ;  /* 0x00003402ff007988 */ /* 0x0003e40008000808 */
.L_x_25:
[----:B------:R-:W-:Y:S05]  /*09f0*/  @P2 BRA `(.L_x_27) ;  /* 0x00000000001c2947 */ /* 0x000fea0003800000 */
[----:B-1-345:R-:W1:Y:S02]  /*0a00*/  LDS R2, [UR8+0x8] ;  /* 0x00000808ff027984 */ /* 0x03ae640008000800 */
[----:B-1----:R-:W-:-:S05]  /*0a10*/  LOP3.LUT R2, R2, 0x780, RZ, 0xb8, !PT ;  /* 0x0000078002027812 */ /* 0x002fca00078eb8ff */
[----:B------:R3:W-:Y:S02]  /*0a20*/  STS [UR8+0x8], R2 ;  /* 0x00000802ff007988 */ /* 0x0007e40008000808 */
.L_x_26:
[----:B------:R-:W-:Y:S05]  /*0a30*/  @P2 BRA `(.L_x_28) ;  /* 0x0000000000282947 */ /* 0x000fea0003800000 */
[----:B-1-3--:R-:W1:Y:S02]  /*0a40*/  LDS R2, [UR8+0x8] ;  /* 0x00000808ff027984 */ /* 0x00ae640008000800 */
[----:B-1----:R-:W-:-:S05]  /*0a50*/  LOP3.LUT R2, R2, 0x1800, RZ, 0xb8, !PT ;  /* 0x0000180002027812 */ /* 0x002fca00078eb8ff */
[----:B------:R1:W-:Y:S02]  /*0a60*/  STS [UR8+0x8], R2 ;  /* 0x00000802ff007988 */ /* 0x0003e40008000808 */
.L_x_27:
[----:B------:R-:W-:Y:S05]  /*0a70*/  @P2 BREAK B2 ;  /* 0x0000000000022942 */ /* 0x000fea0003800000 */
[----:B------:R-:W-:Y:S05]  /*0a80*/  @P2 BRA `(.L_x_29) ;  /* 0x0000000000242947 */ /* 0x000fea0003800000 */
[----:B-1-345:R-:W1:Y:S01]  /*0a90*/  LDS R2, [UR8+0x8] ;  /* 0x00000808ff027984 */ /* 0x03ae620008000800 */
[----:B------:R-:W-:-:S05]  /*0aa0*/  IMAD.MOV.U32 R3, RZ, RZ, 0x6000 ;  /* 0x00006000ff037424 */ /* 0x000fca00078e00ff */
[----:B-1----:R-:W-:-:S04]  /*0ab0*/  LOP3.LUT R2, R2, 0x2000, R3, 0xd8, !PT ;  /* 0x0000200002027812 */ /* 0x002fc800078ed803 */
[----:B------:R-:W-:-:S05]  /*0ac0*/  LOP3.LUT R2, R2, 0x400000, RZ, 0xb8, !PT ;  /* 0x0040000002027812 */ /* 0x000fca00078eb8ff */
[----:B------:R4:W-:Y:S02]  /*0ad0*/  STS [UR8+0x8], R2 ;  /* 0x00000802ff007988 */ /* 0x0009e40008000808 */
.L_x_28:
[----:B------:R-:W-:Y:S05]  /*0ae0*/  BSYNC B2 ;  /* 0x0000000000027941 */ /* 0x000fea0003800000 */
.L_x_24:
[----:B-1-34-:R-:W1:Y:S02]  /*0af0*/  @!P2 LDS R2, [UR8+0x8] ;  /* 0x00000808ff02a984 */ /* 0x01ae640008000800 */
[----:B-1----:R-:W-:-:S05]  /*0b00*/  @!P2 LOP3.LUT R2, R2, 0x8000, RZ, 0xb8, !PT ;  /* 0x000080000202a812 */ /* 0x002fca00078eb8ff */
[----:B------:R1:W-:Y:S02]  /*0b10*/  @!P2 STS [UR8+0x8], R2 ;  /* 0x00000802ff00a988 */ /* 0x0003e40008000808 */
.L_x_29:
[----:B------:R-:W-:Y:S05]  /*0b20*/  BSYNC B3 ;  /* 0x0000000000037941 */ /* 0x000fea0003800000 */
.L_x_23:
[----:B------:R-:W-:Y:S05]  /*0b30*/  WARPSYNC.ALL ;  /* 0x0000000000007948 */ /* 0x000fea0003800000 */
[----:B------:R-:W-:-:S04]  /*0b40*/  UIADD3 UR23, UR4, 0x80, URZ ;  /* 0x0000008004177890 */ /* 0x000fc8000fffe03f */
[----:B------:R-:W-:-:S04]  /*0b50*/  UIADD3 UR22, UP0, UR23, UR36, URZ ;  /* 0x0000002417167290 */ /* 0x000fc8000ff1e03f */
[----:B------:R-:W-:Y:S01]  /*0b60*/  ULEA.HI.X.SX32 UR23, UR23, UR37, 0x1, UP0 ;  /* 0x0000002517177291 */ /* 0x000fe200080f0e3f */
[----:B------:R-:W-:Y:S11]  /*0b70*/  @P0 BRA `(.L_x_30) ;  /* 0x0000000000280947 */ /* 0x000ff60003800000 */
[----:B-1-345:R-:W1:Y:S01]  /*0b80*/  S2R R2, SR_LANEID ;  /* 0x0000000000027919 */ /* 0x03ae620000000000 */
[----:B------:R-:W-:Y:S05]  /*0b90*/  WARPSYNC.ALL ;  /* 0x0000000000007948 */ /* 0x000fea0003800000 */
[----:B-1----:R-:W-:-:S05]  /*0ba0*/  IMAD.SHL.U32 R10, R2, 0x4, RZ ;  /* 0x00000004020a7824 */ /* 0x002fca00078e00ff */
[----:B------:R-:W1:Y:S01]  /*0bb0*/  LDS R9, [R10+UR8] ;  /* 0x000000080a097984 */ /* 0x000e620008000800 */
[----:B------:R-:W-:-:S05]  /*0bc0*/  IADD3 R2, P1, R10, UR22, RZ ;  /* 0x000000160a027c10 */ /* 0x000fca000ff3e0ff */
[----:B------:R-:W-:-:S05]  /*0bd0*/  IMAD.X R3, RZ, RZ, UR23, P1 ;  /* 0x00000017ff037e24 */ /* 0x000fca00088e06ff */
[----:B-1----:R1:W3:Y:S01]  /*0be0*/  ATOMG.E.EXCH.STRONG.GPU PT, RZ, [R2], R9 ;  /* 0x0000000902ff73a8 */ /* 0x0022e200041ee100 */
[----:B------:R-:W-:-:S04]  /*0bf0*/  DEPBAR {5,4,3,2,1,0} ;  /* 0x0000003f0000791a */ /* 0x000fc80000000000 */
[----:B------:R1:W-:Y:S01]  /*0c00*/  UTMACCTL.IV [UR22] ;  /* 0x00000000160079b9 */ /* 0x0003e20008000000 */
[----:B------:R-:W-:Y:S01]  /*0c10*/  NOP ;  /* 0x0000000000007918 */ /* 0x000fe20000000000 */
.L_x_30:
[----:B------:R-:W-:Y:S05]  /*0c20*/  @P0 BRA `(.L_x_31) ;  /* 0x00000000000c0947 */ /* 0x000fea0003800000 */
[----:B------:R0:W-:Y:S01]  /*0c30*/  UTMACMDFLUSH ;  /* 0x00000000000079b7 */ /* 0x0001e20000000000 */
[----:B------:R-:W-:Y:S05]  /*0c40*/  @P0 BRA `(.L_x_31) ;  /* 0x0000000000040947 */ /* 0x000fea0003800000 */
[----:B------:R-:W-:-:S04]  /*0c50*/  DEPBAR.LE SB0, 0x0 ;  /* 0x000080000000791a */ /* 0x000fc80000000000 */
.L_x_31:
[----:B------:R-:W-:Y:S05]  /*0c60*/  WARPSYNC.ALL ;  /* 0x0000000000007948 */ /* 0x000fea0003800000 */
[----:B---3--:R-:W-:Y:S06]  /*0c70*/  BAR.SYNC.DEFER_BLOCKING 0x0 ;  /* 0x0000000000007b1d */ /* 0x008fec0000010000 */
[----:B------:R-:W-:Y:S02]  /*0c80*/  BSSY B3, `(.L_x_32) ;  /* 0x000000b000037945 */ /* 0x000fe40003800000 */
[----:B------:R-:W-:Y:S06]  /*0c90*/  BAR.SYNC.DEFER_BLOCKING 0x0 ;  /* 0x0000000000007b1d */ /* 0x000fec0000010000 */
[----:B------:R3:W-:Y:S01]  /*0ca0*/  @!P0 STS [R4], RZ ;  /* 0x000000ff04008388 */ /* 0x0007e20000000800 */
[----:B------:R-:W-:Y:S01]  /*0cb0*/  NOP ;  /* 0x0000000000007918 */ /* 0x000fe20000000000 */
[----:B------:R-:W-:Y:S05]  /*0cc0*/  @P2 BRA `(.L_x_33) ;  /* 0x0000000000182947 */ /* 0x000fea0003800000 */
[----:B-1--45:R-:W1:Y:S01]  /*0cd0*/  LDS R2, [UR8+0x8] ;  /* 0x00000808ff027984 */ /* 0x032e620008000800 */
[----:B------:R-:W4:Y:S01]  /*0ce0*/  LDC.64 R10, c[0x0][0x220] ;  /* 0x00008800ff0a7b82 */ /* 0x000f220000000a00 */
[----:B------:R-:W-:Y:S02]  /*0cf0*/  IMAD.MOV.U32 R3, RZ, RZ, 0x70 ;  /* 0x00000070ff037424 */ /* 0x000fe400078e00ff */
[----:B----4-:R4:W-:Y:S03]  /*0d00*/  STS.64 [UR8], R10 ;  /* 0x0000000aff007988 */ /* 0x0109e60008000a08 */
[----:B-1----:R-:W-:-:S05]  /*0d10*/  LOP3.LUT R2, R2, 0x10, R3, 0xd8, !PT ;  /* 0x0000001002027812 */ /* 0x002fca00078ed803 */
[----:B------:R4:W-:Y:S02]  /*0d20*/  STS [UR8+0x8], R2 ;  /* 0x00000802ff007988 */ /* 0x0009e40008000808 */
.L_x_33:
[----:B-1----:R-:W-:Y:S05]  /*0d30*/  BSYNC B3 ;  /* 0x0000000000037941 */ /* 0x002fea0003800000 */
.L_x_32:
[----:B------:R-:W-:Y:S04]  /*0d40*/  BSSY B3, `(.L_x_34) ;  /* 0x0000033000037945 */ /* 0x000fe80003800000 */
[----:B------:R-:W-:Y:S04]  /*0d50*/  BSSY B4, `(.L_x_35) ;  /* 0x000002e000047945 */ /* 0x000fe80003800000 */
[----:B------:R-:W-:Y:S05]  /*0d60*/  @P2 BRA `(.L_x_36) ;  /* 0x0000000000242947 */ /* 0x000fea0003800000 */
[----:B----45:R-:W1:Y:S01]  /*0d70*/  LDS R2, [UR8+0x34] ;  /* 0x00003408ff027984 */ /* 0x030e620008000800 */
[----:B------:R-:W-:-:S05]  /*0d80*/  IMAD.MOV.U32 R3, RZ, RZ, 0x3f000000 ;  /* 0x3f000000ff037424 */ /* 0x000fca00078e00ff */
[----:B-1----:R-:W-:-:S05]  /*0d90*/  LOP3.LUT R2, R2, 0xff000000, R3, 0xb8, !PT ;  /* 0xff00000002027812 */ /* 0x002fca00078eb803 */
[----:B------:R1:W-:Y:S01]  /*0da0*/  STS [UR8+0x34], R2 ;  /* 0x00003402ff007988 */ /* 0x0003e20008000808 */
[----:B------:R-:W-:Y:S05]  /*0db0*/  @P2 BRA `(.L_x_37) ;  /* 0x0000000000182947 */ /* 0x000fea0003800000 */
[----:B-1----:R-:W1:Y:S01]  /*0dc0*/  LDS R2, [UR8+0x38] ;  /* 0x00003808ff027984 */ /* 0x002e620008000800 */
[----:B------:R-:W-:-:S05]  /*0dd0*/  IMAD.MOV.U32 R3, RZ, RZ, 0xff ;  /* 0x000000ffff037424 */ /* 0x000fca00078e00ff */
[----:B-1----:R-:W-:-:S05]  /*0de0*/  LOP3.LUT R2, R2, 0xff, R3, 0xb8, !PT ;  /* 0x000000ff02027812 */ /* 0x002fca00078eb803 */
[----:B------:R1:W-:Y:S02]  /*0df0*/  STS [UR8+0x38], R2 ;  /* 0x00003802ff007988 */ /* 0x0003e40008000808 */
.L_x_36:
[----:B------:R-:W-:Y:S05]  /*0e00*/  @P2 BRA `(.L_x_38) ;  /* 0x00000000000c2947 */ /* 0x000fea0003800000 */
[----:B------:R1:W-:Y:S02]  /*0e10*/  STS [UR8+0x20], R5 ;  /* 0x00002005ff007988 */ /* 0x0003e40008000808 */
.L_x_37:
[----:B------:R-:W-:Y:S05]  /*0e20*/  @P2 BRA `(.L_x_39) ;  /* 0x0000000000242947 */ /* 0x000fea0003800000 */
[----:B------:R1:W-:Y:S02]  /*0e30*/  STS [UR8+0x24], R6 ;  /* 0x00002406ff007988 */ /* 0x0003e40008000808 */
.L_x_38:
[----:B------:R-:W-:Y:S05]  /*0e40*/  @P2 BRA `(.L_x_40) ;  /* 0x00000000002c2947 */ /* 0x000fea0003800000 */
[----:B-1--45:R-:W1:Y:S01]  /*0e50*/  LDS R2, [UR8+0x1c] ;  /* 0x00001c08ff027984 */ /* 0x032e620008000800 */
[----:B------:R-:W4:Y:S02]  /*0e60*/  LDC.64 R10, c[0x0][0x248] ;  /* 0x00009200ff0a7b82 */ /* 0x000f240000000a00 */
[--C-:B----4-:R-:W-:Y:S02]  /*0e70*/  SHF.R.U32.HI R5, RZ, 0x4, R11.reuse ;  /* 0x00000004ff057819 */ /* 0x110fe4000001160b */
[----:B------:R-:W-:-:S05]  /*0e80*/  SHF.R.U64 R3, R10, 0x4, R11 ;  /* 0x000000040a037819 */ /* 0x000fca000000120b */
[----:B------:R4:W-:Y:S01]  /*0e90*/  STS [UR8+0xc], R3 ;  /* 0x00000c03ff007988 */ /* 0x0009e20008000808 */
[----:B-1----:R-:W-:-:S05]  /*0ea0*/  LOP3.LUT R2, R2, 0xf, R5, 0xb8, !PT ;  /* 0x0000000f02027812 */ /* 0x002fca00078eb805 */
[----:B------:R4:W-:Y:S02]  /*0eb0*/  STS [UR8+0x1c], R2 ;  /* 0x00001c02ff007988 */ /* 0x0009e40008000808 */
.L_x_39:
[----:B------:R-:W-:Y:S05]  /*0ec0*/  @P2 BRA `(.L_x_41) ;  /* 0x00000000001c2947 */ /* 0x000fea0003800000 */
[----:B-1--45:R-:W1:Y:S02]  /*0ed0*/  LDS R2, [UR8+0x34] ;  /* 0x00003408ff027984 */ /* 0x032e640008000800 */
[----:B-1----:R-:W-:-:S05]  /*0ee0*/  LOP3.LUT R2, R2, 0x7, RZ, 0xb8, !PT ;  /* 0x0000000702027812 */ /* 0x002fca00078eb8ff */
[----:B------:R1:W-:Y:S02]  /*0ef0*/  STS [UR8+0x34], R2 ;  /* 0x00003402ff007988 */ /* 0x0003e40008000808 */
.L_x_40:
[----:B------:R-:W-:Y:S05]  /*0f00*/  @P2 BRA `(.L_x_42) ;  /* 0x00000000001c2947 */ /* 0x000fea0003800000 */
[----:B-1--45:R-:W1:Y:S02]  /*0f10*/  LDS R2, [UR8+0x34] ;  /* 0x00003408ff027984 */ /* 0x032e640008000800 */
[----:B-1----:R-:W-:-:S05]  /*0f20*/  LOP3.LUT R2, R2, 0x38, RZ, 0xb8, !PT ;  /* 0x0000003802027812 */ /* 0x002fca00078eb8ff */
[----:B------:R1:W-:Y:S02]  /*0f30*/  STS [UR8+0x34], R2 ;  /* 0x00003402ff007988 */ /* 0x0003e40008000808 */
.L_x_41:
[----:B------:R-:W-:Y:S05]  /*0f40*/  @P2 BRA `(.L_x_43) ;  /* 0x00000000001c2947 */ /* 0x000fea0003800000 */
[----:B-1--45:R-:W1:Y:S02]  /*0f50*/  LDS R2, [UR8+0x8] ;  /* 0x00000808ff027984 */ /* 0x032e640008000800 */
[----:B-1----:R-:W-:-:S05]  /*0f60*/  LOP3.LUT R2, R2, 0x780, RZ, 0xb8, !PT ;  /* 0x0000078002027812 */ /* 0x002fca00078eb8ff */
[----:B------:R1:W-:Y:S02]  /*0f70*/  STS [UR8+0x8], R2 ;  /* 0x00000802ff007988 */ /* 0x0003e40008000808 */
.L_x_42:
[----:B------:R-:W-:Y:S05]  /*0f80*/  @P2 BRA `(.L_x_44) ;  /* 0x0000000000282947 */ /* 0x000fea0003800000 */
[----:B-1--45:R-:W1:Y:S02]  /*0f90*/  LDS R2, [UR8+0x8] ;  /* 0x00000808ff027984 */ /* 0x032e640008000800 */
[----:B-1----:R-:W-:-:S05]  /*0fa0*/  LOP3.LUT R2, R2, 0x1800, RZ, 0xb8, !PT ;  /* 0x0000180002027812 */ /* 0x002fca00078eb8ff */
[----:B------:R1:W-:Y:S02]  /*0fb0*/  STS [UR8+0x8], R2 ;  /* 0x00000802ff007988 */ /* 0x0003e40008000808 */
.L_x_43:
[----:B------:R-:W-:Y:S05]  /*0fc0*/  @P2 BREAK B4 ;  /* 0x0000000000042942 */ /* 0x000fea0003800000 */
[----:B------:R-:W-:Y:S05]  /*0fd0*/  @P2 BRA `(.L_x_45) ;  /* 0x0000000000242947 */ /* 0x000fea0003800000 */
[----:B-1--45:R-:W1:Y:S01]  /*0fe0*/  LDS R2, [UR8+0x8] ;  /* 0x00000808ff027984 */ /* 0x032e620008000800 */
[----:B------:R-:W-:-:S05]  /*0ff0*/  IMAD.MOV.U32 R3, RZ, RZ, 0x6000 ;  /* 0x00006000ff037424 */ /* 0x000fca00078e00ff */
[----:B-1----:R-:W-:-:S04]  /*1000*/  LOP3.LUT R2, R2, 0x4000, R3, 0xd8, !PT ;  /* 0x0000400002027812 */ /* 0x002fc800078ed803 */
[----:B------:R-:W-:-:S05]  /*1010*/  LOP3.LUT R2, R2, 0x400000, RZ, 0xb8, !PT ;  /* 0x0040000002027812 */ /* 0x000fca00078eb8ff */
[----:B------:R1:W-:Y:S02]  /*1020*/  STS [UR8+0x8], R2 ;  /* 0x00000802ff007988 */ /* 0x0003e40008000808 */
.L_x_44:
[----:B------:R-:W-:Y:S05]  /*1030*/  BSYNC B4 ;  /* 0x0000000000047941 */ /* 0x000fea0003800000 */
.L_x_35:
[----:B-1--45:R-:W1:Y:S02]  /*1040*/  @!P2 LDS R2, [UR8+0x8] ;  /* 0x00000808ff02a984 */ /* 0x032e640008000800 */
[----:B-1----:R-:W-:-:S05]  /*1050*/  @!P2 LOP3.LUT R2, R2, 0x8000, RZ, 0xb8, !PT ;  /* 0x000080000202a812 */ /* 0x002fca00078eb8ff */
[----:B------:R1:W-:Y:S02]  /*1060*/  @!P2 STS [UR8+0x8], R2 ;  /* 0x00000802ff00a988 */ /* 0x0003e40008000808 */
.L_x_45:
[----:B------:R-:W-:Y:S05]  /*1070*/  BSYNC B3 ;  /* 0x0000000000037941 */ /* 0x000fea0003800000 */
.L_x_34:
[----:B------:R-:W-:Y:S05]  /*1080*/  WARPSYNC.ALL ;  /* 0x0000000000007948 */ /* 0x000fea0003800000 */
[----:B------:R-:W-:Y:S01]  /*1090*/  UIADD3 UR4, UR4, 0x100, URZ ;  /* 0x0000010004047890 */ /* 0x000fe2000fffe03f */
[----:B------:R-:W-:Y:S02]  /*10a0*/  ISETP.GE.AND P1, PT, R12, 0x1, PT ;  /* 0x000000010c00780c */ /* 0x000fe40003f26270 */
[----:B------:R-:W-:Y:S02]  /*10b0*/  CS2R R120, SRZ ;  /* 0x0000000000787805 */ /* 0x000fe4000001ff00 */
[----:B------:R-:W-:Y:S01]  /*10c0*/  CS2R R122, SRZ ;  /* 0x00000000007a7805 */ /* 0x000fe2000001ff00 */
[----:B------:R-:W-:Y:S01]  /*10d0*/  UIADD3 UR36, UP0, UR4, UR36, URZ ;  /* 0x0000002404247290 */ /* 0x000fe2000ff1e03f */
[----:B------:R-:W-:-:S02]  /*10e0*/  CS2R R124, SRZ ;  /* 0x00000000007c7805 */ /* 0x000fc4000001ff00 */
[----:B------:R-:W-:Y:S02]  /*10f0*/  CS2R R126, SRZ ;  /* 0x00000000007e7805 */ /* 0x000fe4000001ff00 */
[----:B------:R-:W-:Y:S01]  /*1100*/  CS2R R128, SRZ ;  /* 0x0000000000807805 */ /* 0x000fe2000001ff00 */
[----:B------:R-:W-:Y:S01]  /*1110*/  ULEA.HI.X.SX32 UR37, UR4, UR37, 0x1, UP0 ;  /* 0x0000002504257291 */ /* 0x000fe200080f0e3f */
[----:B------:R-:W-:Y:S02]  /*1120*/  CS2R R130, SRZ ;  /* 0x0000000000827805 */ /* 0x000fe4000001ff00 */
[----:B------:R-:W-:Y:S02]  /*1130*/  CS2R R132, SRZ ;  /* 0x0000000000847805 */ /* 0x000fe4000001ff00 */
[----:B------:R-:W-:Y:S02]  /*1140*/  CS2R R134, SRZ ;  /* 0x0000000000867805 */ /* 0x000fe4000001ff00 */
[----:B------:R-:W-:-:S02]  /*1150*/  CS2R R136, SRZ ;  /* 0x0000000000887805 */ /* 0x000fc4000001ff00 */
[----:B------:R-:W-:Y:S02]  /*1160*/  CS2R R138, SRZ ;  /* 0x00000000008a7805 */ /* 0x000fe4000001ff00 */
[----:B------:R-:W-:Y:S02]  /*1170*/  CS2R R140, SRZ ;  /* 0x00000000008c7805 */ /* 0x000fe4000001ff00 */
        /* <DEDUP_REMOVED lines=38> */
[----:B------:R-:W-:Y:S01]  /*13e0*/  CS2R R26, SRZ ;  /* 0x00000000001a7805 */ /* 0x000fe2000001ff00 */
[----:B------:R-:W-:Y:S01]  /*13f0*/  IMAD.MOV.U32 R28, RZ, RZ, RZ ;  /* 0x000000ffff1c7224 */ /* 0x000fe200078e00ff */
[----:B------:R-:W-:Y:S06]  /*1400*/  @P0 BRA `(.L_x_46) ;  /* 0x0000000000300947 */ /* 0x000fec0003800000 */
[----:B-1--45:R-:W2:Y:S01]  /*1410*/  S2R R2, SR_LANEID ;  /* 0x0000000000027919 */ /* 0x032ea20000000000 */
[----:B------:R-:W-:Y:S05]  /*1420*/  WARPSYNC.ALL ;  /* 0x0000000000007948 */ /* 0x000fea0003800000 */
[----:B--23--:R-:W-:-:S05]  /*1430*/  IMAD.SHL.U32 R4, R2, 0x4, RZ ;  /* 0x0000000402047824 */ /* 0x00cfca00078e00ff */
[----:B------:R-:W1:Y:S01]  /*1440*/  LDS R5, [R4+UR8] ;  /* 0x0000000804057984 */ /* 0x000e620008000800 */
[----:B------:R-:W-:Y:S01]  /*1450*/  IADD3 R2, P3, R4, UR36, RZ ;  /* 0x0000002404027c10 */ /* 0x000fe2000ff7e0ff */
[----:B------:R-:W-:-:S04]  /*1460*/  UMOV UR4, UR36 ;  /* 0x0000002400047c82 */ /* 0x000fc80008000000 */
[----:B------:R-:W-:Y:S01]  /*1470*/  IMAD.X R3, RZ, RZ, UR37, P3 ;  /* 0x00000025ff037e24 */ /* 0x000fe200098e06ff */
[----:B------:R-:W-:-:S04]  /*1480*/  UMOV UR5, UR37 ;  /* 0x0000002500057c82 */ /* 0x000fc80008000000 */
[----:B-1----:R1:W2:Y:S01]  /*1490*/  ATOMG.E.EXCH.STRONG.GPU PT, RZ, [R2], R5 ;  /* 0x0000000502ff73a8 */ /* 0x0022a200041ee100 */
[----:B------:R-:W-:-:S04]  /*14a0*/  DEPBAR {5,4,3,2,1,0} ;  /* 0x0000003f0000791a */ /* 0x000fc80000000000 */
[----:B------:R1:W-:Y:S01]  /*14b0*/  UTMACCTL.IV [UR4] ;  /* 0x00000000040079b9 */ /* 0x0003e20008000000 */
[----:B------:R-:W-:Y:S01]  /*14c0*/  NOP ;  /* 0x0000000000007918 */ /* 0x000fe20000000000 */
.L_x_46:
[----:B------:R-:W-:Y:S05]  /*14d0*/  @P0 BRA `(.L_x_47) ;  /* 0x00000000000c0947 */ /* 0x000fea0003800000 */
[----:B------:R0:W-:Y:S01]  /*14e0*/  UTMACMDFLUSH ;  /* 0x00000000000079b7 */ /* 0x0001e20000000000 */
[----:B------:R-:W-:Y:S05]  /*14f0*/  @P0 BRA `(.L_x_47) ;  /* 0x0000000000040947 */ /* 0x000fea0003800000 */
[----:B------:R-:W-:-:S04]  /*1500*/  DEPBAR.LE SB0, 0x0 ;  /* 0x000080000000791a */ /* 0x000fc80000000000 */
.L_x_47:
[----:B------:R-:W-:Y:S05]  /*1510*/  WARPSYNC.ALL ;  /* 0x0000000000007948 */ /* 0x000fea0003800000 */
[----:B--2---:R-:W-:Y:S01]  /*1520*/  BAR.SYNC.DEFER_BLOCKING 0x0 ;  /* 0x0000000000007b1d */ /* 0x004fe20000010000 */
[----:B------:R-:W-:Y:S01]  /*1530*/  USHF.L.U32 UR11, UR26, 0x8, URZ ;  /* 0x000000081a0b7899 */ /* 0x000fe2000800063f */
[----:B------:R-:W-:Y:S01]  /*1540*/  IMAD.MOV.U32 R29, RZ, RZ, RZ ;  /* 0x000000ffff1d7224 */ /* 0x000fe200078e00ff */
[----:B------:R-:W-:Y:S01]  /*1550*/  USHF.L.U32 UR7, UR27, 0x6, URZ ;  /* 0x000000061b077899 */ /* 0x000fe2000800063f */
[----:B------:R-:W-:Y:S02]  /*1560*/  CS2R R30, SRZ ;  /* 0x00000000001e7805 */ /* 0x000fe4000001ff00 */
[----:B------:R-:W-:Y:S01]  /*1570*/  CS2R R32, SRZ ;  /* 0x0000000000207805 */ /* 0x000fe2000001ff00 */
[----:B------:R-:W-:Y:S01]  /*1580*/  VOTEU.ALL UP0, P2 ;  /* 0x00000000003f7886 */ /* 0x000fe20001000000 */
[----:B-1----:R-:W-:Y:S01]  /*1590*/  UMOV UR4, 0x1 ;  /* 0x0000000100047882 */ /* 0x002fe20000000000 */
[----:B------:R-:W-:-:S02]  /*15a0*/  CS2R R34, SRZ ;  /* 0x0000000000227805 */ /* 0x000fc4000001ff00 */
[----:B------:R-:W-:Y:S02]  /*15b0*/  CS2R R36, SRZ ;  /* 0x0000000000247805 */ /* 0x000fe4000001ff00 */
[----:B------:R-:W-:Y:S01]  /*15c0*/  CS2R R38, SRZ ;  /* 0x0000000000267805 */ /* 0x000fe2000001ff00 */
[----:B------:R-:W-:-:S04]  /*15d0*/  @!UP0 UIADD3 UR4, -UR4, 0x100000, URZ ;  /* 0x0010000004048890 */ /* 0x000fc8000fffe13f */
[----:B------:R-:W-:Y:S02]  /*15e0*/  @!UP0 USHF.L.U32 UR5, UR4, 0xb, URZ ;  /* 0x0000000b04058899 */ /* 0x000fe4000800063f */
[----:B------:R-:W-:Y:S01]  /*15f0*/  @!UP0 USHF.L.U32 UR4, UR4, 0x1, URZ ;  /* 0x0000000104048899 */ /* 0x000fe2000800063f */
[----:B------:R-:W-:Y:S01]  /*1600*/  CS2R R40, SRZ ;  /* 0x0000000000287805 */ /* 0x000fe2000001ff00 */
[----:B------:R-:W-:Y:S01]  /*1610*/  VOTEU.ALL UP0, P2 ;  /* 0x00000000003f7886 */ /* 0x000fe20001000000 */
[----:B------:R-:W-:Y:S02]  /*1620*/  CS2R R42, SRZ ;  /* 0x00000000002a7805 */ /* 0x000fe4000001ff00 */
[----:B------:R-:W-:Y:S02]  /*1630*/  CS2R R44, SRZ ;  /* 0x00000000002c7805 */ /* 0x000fe4000001ff00 */
[----:B------:R-:W-:Y:S02]  /*1640*/  CS2R R46, SRZ ;  /* 0x00000000002e7805 */ /* 0x000fe4000001ff00 */
[----:B------:R-:W-:-:S02]  /*1650*/  CS2R R48, SRZ ;  /* 0x0000000000307805 */ /* 0x000fc4000001ff00 */
[----:B------:R-:W-:Y:S02]  /*1660*/  CS2R R50, SRZ ;  /* 0x0000000000327805 */ /* 0x000fe4000001ff00 */
[----:B------:R-:W-:Y:S02]  /*1670*/  CS2R R52, SRZ ;  /* 0x0000000000347805 */ /* 0x000fe4000001ff00 */
[----:B------:R-:W-:Y:S01]  /*1680*/  CS2R R54, SRZ ;  /* 0x0000000000367805 */ /* 0x000fe2000001ff00 */
[----:B------:R-:W1:Y:S02]  /*1690*/  FENCE.VIEW.ASYNC.S ;  /* 0x00000000000073c6 */ /* 0x000e640000000000 */
[----:B-1----:R1:W2:Y:S01]  /*16a0*/  @!UP0 SYNCS.EXCH.64 URZ, [UR8+0x2800], UR4 ;  /* 0x00280004083f85b2 */ /* 0x0022a20008000100 */
[----:B------:R-:W-:Y:S05]  /*16b0*/  @!P1 BRA `(.L_x_48) ;  /* 0x0000000400ec9947 */ /* 0x000fea0003800000 */
[----:B------:R-:W-:Y:S01]  /*16c0*/  USHF.R.U32.HI UR16, URZ, 0x4, UR8 ;  /* 0x000000043f107899 */ /* 0x000fe20008011608 */
[----:B------:R-:W-:Y:S01]  /*16d0*/  CS2R R120, SRZ ;  /* 0x0000000000787805 */ /* 0x000fe2000001ff00 */
[----:B-1----:R-:W-:Y:S01]  /*16e0*/  UIADD3 UR5, UR8, 0x2000, URZ ;  /* 0x0000200008057890 */ /* 0x002fe2000fffe03f */
[----:B------:R-:W-:Y:S01]  /*16f0*/  CS2R R122, SRZ ;  /* 0x00000000007a7805 */ /* 0x000fe2000001ff00 */
[----:B------:R-:W-:Y:S01]  /*1700*/  USGXT.U32 UR16, UR16, 0xe ;  /* 0x0000000e1010789a */ /* 0x000fe20008000000 */
[----:B------:R-:W-:Y:S01]  /*1710*/  CS2R R124, SRZ ;  /* 0x00000000007c7805 */ /* 0x000fe2000001ff00 */
[----:B------:R-:W-:Y:S01]  /*1720*/  UMOV UR4, URZ ;  /* 0x0000003f00047c82 */ /* 0x000fe20008000000 */
[----:B------:R-:W-:Y:S01]  /*1730*/  USHF.R.U32.HI UR5, URZ, 0x4, UR5 ;  /* 0x000000043f057899 */ /* 0x000fe20008011605 */
[----:B------:R-:W-:Y:S01]  /*1740*/  CS2R R126, SRZ ;  /* 0x00000000007e7805 */ /* 0x000fe2000001ff00 */
[----:B------:R-:W-:Y:S01]  /*1750*/  UIADD3 UR12, UP0, UR16, 0x80, URZ ;  /* 0x00000080100c7890 */ /* 0x000fe2000ff1e03f */
[----:B------:R-:W-:-:S02]  /*1760*/  CS2R R128, SRZ ;  /* 0x0000000000807805 */ /* 0x000fc4000001ff00 */
[----:B------:R-:W-:Y:S02]  /*1770*/  CS2R R130, SRZ ;  /* 0x0000000000827805 */ /* 0x000fe4000001ff00 */
[----:B------:R-:W-:Y:S01]  /*1780*/  CS2R R132, SRZ ;  /* 0x0000000000847805 */ /* 0x000fe2000001ff00 */
[----:B------:R-:W-:Y:S01]  /*1790*/  UIADD3.X UR13, UR4, -0x3ffffff0, URZ, UP0, !UPT ;  /* 0xc0000010040d7890 */ /* 0x000fe200087fe43f */
        /* <DEDUP_REMOVED lines=57> */
[----:B------:R-:W-:Y:S02]  /*1b30*/  USGXT.U32 UR18, UR5, 0xe ;  /* 0x0000000e0512789a */ /* 0x000fe40008000000 */
[----:B------:R-:W-:-:S02]  /*1b40*/  UIADD3.64 UR28, UR12, 0x80, URZ ;  /* 0x000000800c1c7897 */ /* 0x000fc4000fffe03f */
[----:B------:R-:W-:Y:S01]  /*1b50*/  UIADD3.64 UR32, UR12, 0x100, URZ ;  /* 0x000001000c207897 */ /* 0x000fe2000fffe03f */
[----:B------:R-:W-:Y:S01]  /*1b60*/  UMOV UR10, URZ ;  /* 0x0000003f000a7c82 */ /* 0x000fe20008000000 */
[----:B------:R-:W-:-:S10]  /*1b70*/  UMOV UR19, 0xc0000010 ;  /* 0xc000001000137882 */ /* 0x000fd40000000000 */
.L_x_50:
[----:B--2---:R-:W-:Y:S01]  /*1b80*/  BAR.SYNC.DEFER_BLOCKING 0x0 ;  /* 0x0000000000007b1d */ /* 0x004fe20000010000 */
[----:B----45:R-:W-:Y:S01]  /*1b90*/  @!P2 IMAD.MOV.U32 R2, RZ, RZ, 0x2800 ;  /* 0x00002800ff02a424 */ /* 0x030fe200078e00ff */
[----:B------:R-:W-:Y:S02]  /*1ba0*/  ELECT P0, URZ, PT ;  /* 0x00000000003f782f */ /* 0x000fe40003800000 */
[----:B------:R-:W-:Y:S02]  /*1bb0*/  ELECT P1, URZ, PT ;  /* 0x00000000003f782f */ /* 0x000fe40003820000 */
[C---:B------:R-:W-:Y:S01]  /*1bc0*/  ISETP.LT.U32.AND P0, PT, R7.reuse, 0x20, P0 ;  /* 0x000000200700780c */ /* 0x040fe20000701070 */
[----:B------:R-:W-:Y:S01]  /*1bd0*/  UMOV UR6, UR10 ;  /* 0x0000000a00067c82 */ /* 0x000fe20008000000 */
[----:B------:R-:W-:Y:S01]  /*1be0*/  ISETP.LT.U32.AND P1, PT, R7, 0x20, P1 ;  /* 0x000000200700780c */ /* 0x000fe20000f21070 */
[----:B------:R-:W-:-:S10]  /*1bf0*/  UMOV UR17, 0xc0000010 ;  /* 0xc000001000117882 */ /* 0x000fd40000000000 */
[----:B------:R-:W-:Y:S01]  /*1c00*/  VOTEU.ANY UP0, P0 ;  /* 0x00000000003f7886 */ /* 0x000fe20000000100 */
[----:B------:R-:W-:Y:S01]  /*1c10*/  VOTEU.ANY UP2, P0 ;  /* 0x00000000003f7886 */ /* 0x000fe20000040100 */
[----:B------:R-:W-:Y:S01]  /*1c20*/  VOTEU.ANY UP1, P1 ;  /* 0x00000000003f7886 */ /* 0x000fe20000820100 */
[----:B------:R-:W-:Y:S01]  /*1c30*/  VOTEU.ANY UP3, P1 ;  /* 0x00000000003f7886 */ /* 0x000fe20000860100 */
[----:B------:R1:W-:Y:S01]  /*1c40*/  @!P2 SYNCS.ARRIVE.TRANS64 RZ, [UR8+0x2800], R2 ;  /* 0x00280002ffffa9a7 */ /* 0x0003e20008000008 */
[----:B------:R2:W-:Y:S06]  /*1c50*/  MEMBAR.ALL.CTA ;  /* 0x0000000000007992 */ /* 0x0005ec0000008000 */
[----:B--2---:R-:W2:Y:S01]  /*1c60*/  FENCE.VIEW.ASYNC.S ;  /* 0x00000000000073c6 */ /* 0x004ea20000000000 */
[----:B------:R-:W-:Y:S01]  /*1c70*/  @UP0 UIADD3 UR9, UR8, 0x2800, URZ ;  /* 0x0000280008090890 */ /* 0x000fe2000fffe03f */
[----:B------:R-:W-:Y:S01]  /*1c80*/  @UP0 UMOV UR14, UR20 ;  /* 0x00000014000e0c82 */ /* 0x000fe20008000000 */
[----:B------:R-:W-:Y:S01]  /*1c90*/  @UP0 UMOV UR15, UR21 ;  /* 0x00000015000f0c82 */ /* 0x000fe20008000000 */
[----:B------:R-:W-:-:S02]  /*1ca0*/  @UP1 UIADD3 UR4, UR8, 0x2000, URZ ;  /* 0x0000200008041890 */ /* 0x000fc4000fffe03f */
[----:B------:R-:W-:Y:S01]  /*1cb0*/  @UP1 UIADD3 UR5, UR8, 0x2800, URZ ;  /* 0x0000280008051890 */ /* 0x000fe2000fffe03f */
[----:B-1----:R-:W-:Y:S01]  /*1cc0*/  SHF.L.U32 R2, R8, 0x1f, RZ ;  /* 0x0000001f08027819 */ /* 0x002fe200000006ff */
[----:B------:R-:W-:Y:S01]  /*1cd0*/  @UP1 UMOV UR24, UR22 ;  /* 0x0000001600181c82 */ /* 0x000fe20008000000 */
[----:B------:R-:W-:Y:S01]  /*1ce0*/  @UP1 UMOV UR25, UR23 ;  /* 0x0000001700191c82 */ /* 0x000fe20008000000 */
[----:B--2---:R-:W-:Y:S06]  /*1cf0*/  BAR.SYNC.DEFER_BLOCKING 0x0 ;  /* 0x0000000000007b1d */ /* 0x004fec0000010000 */
[----:B------:R1:W-:Y:S02]  /*1d00*/  @UP2 UTMALDG.2D [UR8], [UR14] ;  /* 0x000000080e0025b4 */ /* 0x0003e40008008000 */
[----:B------:R-:W-:Y:S06]  /*1d10*/  BAR.SYNC.DEFER_BLOCKING 0x0 ;  /* 0x0000000000007b1d */ /* 0x000fec0000010000 */
[----:B------:R1:W-:Y:S02]  /*1d20*/  @UP3 UTMALDG.2D [UR4], [UR24] ;  /* 0x00000004180035b4 */ /* 0x0003e40008008000 */
[----:B------:R-:W-:Y:S06]  /*1d30*/  BAR.SYNC.DEFER_BLOCKING 0x0 ;  /* 0x0000000000007b1d */ /* 0x000fec0000010000 */
[----:B------:R-:W2:Y:S02]  /*1d40*/  SYNCS.PHASECHK.TRANS64.TRYWAIT P0, [UR8+0x2800], R2 ;  /* 0x00280002ff0075a7 */ /* 0x000ea40008000148 */
[----:B-12---:R-:W-:Y:S05]  /*1d50*/  @!P0 BRA `(.L_x_49) ;  /* 0x0000000800b88947 */ /* 0x006fea0003800000 */
.L_x_51:
[----:B------:R-:W1:Y:S01]  /*1d60*/  LDC R2, c[0x0][0x230] ;  /* 0x00008c00ff027b82 */ /* 0x000e620000000800 */
[----:B------:R-:W-:Y:S01]  /*1d70*/  UIADD3 UR10, UR10, 0x20, URZ ;  /* 0x000000200a0a7890 */ /* 0x000fe2000fffe03f */
[----:B------:R-:W-:Y:S02]  /*1d80*/  WARPGROUP.DEPBAR.LE gsb0, 0x0 ;  /* 0x00008000000079c5 */ /* 0x000fe40000010000 */
[----:B------:R-:W-:Y:S01]  /*1d90*/  WARPGROUP.ARRIVE ;  /* 0x00000000000079c5 */ /* 0x000fe20000000000 */
[----:B------:R-:W-:Y:S01]  /*1da0*/  UMOV UR14, UR18 ;  /* 0x00000012000e7c82 */ /* 0x000fe20008000000 */
[----:B------:R-:W-:Y:S01]  /*1db0*/  UMOV UR15, UR19 ;  /* 0x00000013000f7c82 */ /* 0x000fe20008000000 */
[----:B------:R-:W-:Y:S01]  /*1dc0*/  UMOV UR30, UR18 ;  /* 0x00000012001e7c82 */ /* 0x000fe20008000000 */
[----:B------:R-:W-:Y:S01]  /*1dd0*/  UMOV UR31, UR19 ;  /* 0x00000013001f7c82 */ /* 0x000fe20008000000 */
[----:B------:R-:W-:Y:S01]  /*1de0*/  UMOV UR34, UR18 ;  /* 0x0000001200227c82 */ /* 0x000fe20008000000 */
[----:B------:R-:W-:Y:S01]  /*1df0*/  QGMMA.64x64x32.F32.E4M3.E4M3 R120, gdesc[UR16], R120 ;  /* 0x00e00000107879f3 */ /* 0x000fe20008700878 */
[----:B------:R-:W-:Y:S01]  /*1e00*/  UMOV UR35, UR19 ;  /* 0x0000001300237c82 */ /* 0x000fe20008000000 */
[----:B------:R-:W-:-:S02]  /*1e10*/  LOP3.LUT R8, R8, 0x1, RZ, 0x3c, !PT ;  /* 0x0000000108087812 */ /* 0x000fc400078e3cff */
[----:B------:R-:W-:Y:S04]  /*1e20*/  QGMMA.64x64x32.F32.E4M3.E4M3 R88, gdesc[UR12], R88 ;  /* 0x00e000000c5879f3 */ /* 0x000fe80008700858 */
[----:B------:R-:W-:Y:S04]  /*1e30*/  QGMMA.64x64x32.F32.E4M3.E4M3 R56, gdesc[UR28], R56 ;  /* 0x00e000001c3879f3 */ /* 0x000fe80008700838 */
[----:B------:R-:W-:Y:S01]  /*1e40*/  QGMMA.64x64x32.F32.E4M3.E4M3 R24, gdesc[UR32], R24, gsb0 ;  /* 0x00e00000201879f3 */ /* 0x000fe20008000818 */
[----:B-1----:R-:W-:-:S13]  /*1e50*/  ISETP.LE.AND P0, PT, R2, UR10, PT ;  /* 0x0000000a02007c0c */ /* 0x002fda000bf03270 */
[----:B------:R-:W-:Y:S05]  /*1e60*/  @!P0 BRA `(.L_x_50) ;  /* 0xfffffffc00448947 */ /* 0x000fea000383ffff */
.L_x_48:
[----:B------:R-:W-:Y:S02]  /*1e70*/  WARPGROUP.DEPBAR.LE gsb0, 0x0 ;  /* 0x00008000000079c5 */ /* 0x000fe40000010000 */
[----:B--2---:R-:W-:Y:S01]  /*1e80*/  BAR.SYNC.DEFER_BLOCKING 0x0 ;  /* 0x0000000000007b1d */ /* 0x004fe20000010000 */
[C---:B----45:R-:W-:Y:S01]  /*1e90*/  IMAD.SHL.U32 R2, R0.reuse, 0x20, RZ ;  /* 0x0000002000027824 */ /* 0x070fe200078e00ff */
[----:B------:R-:W-:Y:S01]  /*1ea0*/  F2FP.SATFINITE.E4M3.F32.PACK_AB_MERGE_C R120, R121, R120, RZ ;  /* 0x000000787978723e */ /* 0x000fe200048070ff */
[C---:B------:R-:W-:Y:S01]  /*1eb0*/  IMAD.SHL.U32 R3, R0.reuse, 0x10, RZ ;  /* 0x0000001000037824 */ /* 0x040fe200078e00ff */
[----:B------:R-:W-:Y:S01]  /*1ec0*/  F2FP.SATFINITE.E4M3.F32.PACK_AB_MERGE_C R122, R123, R122, RZ ;  /* 0x0000007a7b7a723e */ /* 0x000fe200048070ff */
[----:B------:R-:W-:Y:S01]  /*1ed0*/  IMAD.SHL.U32 R0, R0, 0x2, RZ ;  /* 0x0000000200007824 */ /* 0x000fe200078e00ff */
[----:B------:R-:W-:Y:S02]  /*1ee0*/  LOP3.LUT R2, R2, 0xc00, RZ, 0xc0, !PT ;  /* 0x00000c0002027812 */ /* 0x000fe400078ec0ff */
[----:B------:R-:W-:-:S02]  /*1ef0*/  ELECT P0, URZ, PT ;  /* 0x00000000003f782f */ /* 0x000fc40003800000 */
[----:B------:R-:W-:Y:S01]  /*1f00*/  F2FP.SATFINITE.E4M3.F32.PACK_AB_MERGE_C R124, R125, R124, RZ ;  /* 0x0000007c7d7c723e */ /* 0x000fe200048070ff */
[----:B------:R-:W-:Y:S01]  /*1f10*/  UMOV UR9, UR7 ;  /* 0x0000000700097c82 */ /* 0x000fe20008000000 */
[----:B------:R-:W-:Y:S01]  /*1f20*/  LOP3.LUT R3, R2, 0x1c0, R3, 0xf8, !PT ;  /* 0x000001c002037812 */ /* 0x000fe200078ef803 */
[----:B------:R-:W-:Y:S01]  /*1f30*/  UMOV UR10, UR11 ;  /* 0x0000000b000a7c82 */ /* 0x000fe20008000000 */
[----:B------:R-:W-:Y:S02]  /*1f40*/  F2FP.SATFINITE.E4M3.F32.PACK_AB_MERGE_C R126, R127, R126, RZ ;  /* 0x0000007e7f7e723e */ /* 0x000fe400048070ff */
[----:B------:R-:W-:Y:S02]  /*1f50*/  F2FP.SATFINITE.E4M3.F32.PACK_AB_MERGE_C R88, R89, R88, RZ ;  /* 0x000000585958723e */ /* 0x000fe400048070ff */
[----:B------:R-:W-:Y:S02]  /*1f60*/  F2FP.SATFINITE.E4M3.F32.PACK_AB_MERGE_C R90, R91, R90, RZ ;  /* 0x0000005a5b5a723e */ /* 0x000fe400048070ff */
[----:B------:R-:W-:-:S02]  /*1f70*/  F2FP.SATFINITE.E4M3.F32.PACK_AB_MERGE_C R92, R93, R92, RZ ;  /* 0x0000005c5d5c723e */ /* 0x000fc400048070ff */
[----:B------:R-:W-:Y:S02]  /*1f80*/  F2FP.SATFINITE.E4M3.F32.PACK_AB_MERGE_C R94, R95, R94, RZ ;  /* 0x0000005e5f5e723e */ /* 0x000fe400048070ff */
[----:B------:R-:W-:Y:S01]  /*1f90*/  F2FP.SATFINITE.E4M3.F32.PACK_AB_MERGE_C R56, R57, R56, RZ ;  /* 0x000000383938723e */ /* 0x000fe200048070ff */
[----:B------:R-:W2:Y:S01]  /*1fa0*/  @!P2 SYNCS.CCTL.IV [UR8+0x2800] ;  /* 0x00280000ff00a9b1 */ /* 0x000ea20008000008 */
[----:B------:R-:W-:Y:S02]  /*1fb0*/  F2FP.SATFINITE.E4M3.F32.PACK_AB_MERGE_C R58, R59, R58, RZ ;  /* 0x0000003a3b3a723e */ /* 0x000fe400048070ff */
[----:B------:R-:W-:Y:S02]  /*1fc0*/  F2FP.SATFINITE.E4M3.F32.PACK_AB_MERGE_C R60, R61, R60, RZ ;  /* 0x0000003c3d3c723e */ /* 0x000fe400048070ff */
[----:B------:R-:W-:Y:S02]  /*1fd0*/  F2FP.SATFINITE.E4M3.F32.PACK_AB_MERGE_C R62, R63, R62, RZ ;  /* 0x0000003e3f3e723e */ /* 0x000fe400048070ff */
[----:B------:R-:W-:-:S02]  /*1fe0*/  F2FP.SATFINITE.E4M3.F32.PACK_AB_MERGE_C R24, R25, R24, RZ ;  /* 0x000000181918723e */ /* 0x000fc400048070ff */
[----:B------:R-:W-:Y:S02]  /*1ff0*/  F2FP.SATFINITE.E4M3.F32.PACK_AB_MERGE_C R26, R27, R26, RZ ;  /* 0x0000001a1b1a723e */ /* 0x000fe400048070ff */
[----:B------:R-:W-:Y:S02]  /*2000*/  F2FP.SATFINITE.E4M3.F32.PACK_AB_MERGE_C R28, R29, R28, RZ ;  /* 0x0000001c1d1c723e */ /* 0x000fe400048070ff */
[----:B------:R-:W-:Y:S02]  /*2010*/  F2FP.SATFINITE.E4M3.F32.PACK_AB_MERGE_C R30, R31, R30, RZ ;  /* 0x0000001e1f1e723e */ /* 0x000fe400048070ff */
[----:B------:R-:W-:Y:S01]  /*2020*/  LOP3.LUT R3, R3, 0x36, R0, 0xf8, !PT ;  /* 0x0000003603037812 */ /* 0x000fe200078ef800 */
[----:B--2---:R-:W-:Y:S01]  /*2030*/  BAR.SYNC.DEFER_BLOCKING 0x0 ;  /* 0x0000000000007b1d */ /* 0x004fe20000010000 */
[----:B------:R-:W-:Y:S02]  /*2040*/  F2FP.SATFINITE.E4M3.F32.PACK_AB_MERGE_C R128, R129, R128, RZ ;  /* 0x000000808180723e */ /* 0x000fe400048070ff */
[----:B------:R-:W-:-:S02]  /*2050*/  F2FP.SATFINITE.E4M3.F32.PACK_AB_MERGE_C R130, R131, R130, RZ ;  /* 0x000000828382723e */ /* 0x000fc400048070ff */
[----:B------:R-:W-:Y:S02]  /*2060*/  F2FP.SATFINITE.E4M3.F32.PACK_AB_MERGE_C R132, R133, R132, RZ ;  /* 0x000000848584723e */ /* 0x000fe400048070ff */
[----:B------:R-:W-:Y:S02]  /*2070*/  F2FP.SATFINITE.E4M3.F32.PACK_AB_MERGE_C R134, R135, R134, RZ ;  /* 0x000000868786723e */ /* 0x000fe400048070ff */
[----:B------:R-:W-:Y:S02]  /*2080*/  F2FP.SATFINITE.E4M3.F32.PACK_AB_MERGE_C R96, R97, R96, RZ ;  /* 0x000000606160723e */ /* 0x000fe400048070ff */
[----:B------:R-:W-:Y:S02]  /*2090*/  F2FP.SATFINITE.E4M3.F32.PACK_AB_MERGE_C R98, R99, R98, RZ ;  /* 0x000000626362723e */ /* 0x000fe400048070ff */
[----:B------:R-:W-:Y:S02]  /*20a0*/  F2FP.SATFINITE.E4M3.F32.PACK_AB_MERGE_C R100, R101, R100, RZ ;  /* 0x000000646564723e */ /* 0x000fe400048070ff */
[----:B------:R-:W-:-:S02]  /*20b0*/  F2FP.SATFINITE.E4M3.F32.PACK_AB_MERGE_C R102, R103, R102, RZ ;  /* 0x000000666766723e */ /* 0x000fc400048070ff */
[----:B------:R-:W-:Y:S02]  /*20c0*/  F2FP.SATFINITE.E4M3.F32.PACK_AB_MERGE_C R64, R65, R64, RZ ;  /* 0x000000404140723e */ /* 0x000fe400048070ff */
[----:B------:R-:W-:Y:S02]  /*20d0*/  F2FP.SATFINITE.E4M3.F32.PACK_AB_MERGE_C R66, R67, R66, RZ ;  /* 0x000000424342723e */ /* 0x000fe400048070ff */
[----:B------:R-:W-:Y:S02]  /*20e0*/  F2FP.SATFINITE.E4M3.F32.PACK_AB_MERGE_C R68, R69, R68, RZ ;  /* 0x000000444544723e */ /* 0x000fe400048070ff */
[----:B------:R-:W-:Y:S01]  /*20f0*/  F2FP.SATFINITE.E4M3.F32.PACK_AB_MERGE_C R70, R71, R70, RZ ;  /* 0x000000464746723e */ /* 0x000fe200048070ff */
[----:B------:R-:W-:Y:S01]  /*2100*/  STS.U16 [R3+UR8], R120 ;  /* 0x0000007803007988 */ /* 0x000fe20008000408 */
[----:B------:R-:W-:Y:S02]  /*2110*/  F2FP.SATFINITE.E4M3.F32.PACK_AB_MERGE_C R32, R33, R32, RZ ;  /* 0x000000202120723e */ /* 0x000fe400048070ff */
[----:B------:R-:W-:Y:S01]  /*2120*/  F2FP.SATFINITE.E4M3.F32.PACK_AB_MERGE_C R34, R35, R34, RZ ;  /* 0x000000222322723e */ /* 0x000fe200048070ff */
[----:B------:R-:W-:Y:S01]  /*2130*/  STS.U16 [R3+UR8+0x200], R122 ;  /* 0x0002007a03007988 */ /* 0x000fe20008000408 */
[----:B------:R-:W-:-:S02]  /*2140*/  F2FP.SATFINITE.E4M3.F32.PACK_AB_MERGE_C R36, R37, R36, RZ ;  /* 0x000000242524723e */ /* 0x000fc400048070ff */
[----:B------:R-:W-:Y:S01]  /*2150*/  F2FP.SATFINITE.E4M3.F32.PACK_AB_MERGE_C R38, R39, R38, RZ ;  /* 0x000000262726723e */ /* 0x000fe200048070ff */
[----:B------:R-:W-:Y:S01]  /*2160*/  STS.U16 [R3+UR8+0x8], R124 ;  /* 0x0000087c03007988 */ /* 0x000fe20008000408 */
[----:B------:R-:W-:Y:S02]  /*2170*/  ISETP.LT.U32.AND P0, PT, R7, 0x20, P0 ;  /* 0x000000200700780c */ /* 0x000fe40000701070 */
[----:B------:R-:W-:Y:S01]  /*2180*/  LOP3.LUT R5, R3, 0x10, RZ, 0x3c, !PT ;  /* 0x0000001003057812 */ /* 0x000fe200078e3cff */
[----:B------:R-:W-:Y:S01]  /*2190*/  STS.U16 [R3+UR8+0x208], R126 ;  /* 0x0002087e03007988 */ /* 0x000fe20008000408 */
[----:B------:R-:W-:Y:S02]  /*21a0*/  F2FP.SATFINITE.E4M3.F32.PACK_AB_MERGE_C R136, R137, R136, RZ ;  /* 0x000000888988723e */ /* 0x000fe400048070ff */
[----:B------:R-:W-:Y:S01]  /*21b0*/  F2FP.SATFINITE.E4M3.F32.PACK_AB_MERGE_C R138, R139, R138, RZ ;  /* 0x0000008a8b8a723e */ /* 0x000fe200048070ff */
[----:B------:R-:W-:Y:S01]  /*21c0*/  STS.U16 [R3+UR8+0x1000], R88 ;  /* 0x0010005803007988 */ /* 0x000fe20008000408 */
[----:B------:R-:W-:-:S02]  /*21d0*/  F2FP.SATFINITE.E4M3.F32.PACK_AB_MERGE_C R140, R141, R140, RZ ;  /* 0x0000008c8d8c723e */ /* 0x000fc400048070ff */
[----:B------:R-:W-:Y:S01]  /*21e0*/  F2FP.SATFINITE.E4M3.F32.PACK_AB_MERGE_C R142, R143, R142, RZ ;  /* 0x0000008e8f8e723e */ /* 0x000fe200048070ff */
[----:B------:R-:W-:Y:S01]  /*21f0*/  STS.U16 [R3+UR8+0x1200], R90 ;  /* 0x0012005a03007988 */ /* 0x000fe20008000408 */
[----:B------:R-:W-:Y:S01]  /*2200*/  F2FP.SATFINITE.E4M3.F32.PACK_AB_MERGE_C R104, R105, R104, RZ ;  /* 0x000000686968723e */ /* 0x000fe200048070ff */
[----:B------:R-:W-:Y:S01]  /*2210*/  VOTEU.ANY UP0, P0 ;  /* 0x00000000003f7886 */ /* 0x000fe20000000100 */
[----:B------:R-:W-:Y:S01]  /*2220*/  F2FP.SATFINITE.E4M3.F32.PACK_AB_MERGE_C R106, R107, R106, RZ ;  /* 0x0000006a6b6a723e */ /* 0x000fe200048070ff */
[----:B------:R-:W-:Y:S01]  /*2230*/  STS.U16 [R3+UR8+0x1008], R92 ;  /* 0x0010085c03007988 */ /* 0x000fe20008000408 */
[----:B------:R-:W-:Y:S01]  /*2240*/  F2FP.SATFINITE.E4M3.F32.PACK_AB_MERGE_C R108, R109, R108, RZ ;  /* 0x0000006c6d6c723e */ /* 0x000fe200048070ff */
[----:B------:R-:W-:Y:S01]  /*2250*/  VOTEU.ANY UP1, P0 ;  /* 0x00000000003f7886 */ /* 0x000fe20000020100 */
[----:B------:R-:W-:Y:S01]  /*2260*/  F2FP.SATFINITE.E4M3.F32.PACK_AB_MERGE_C R110, R111, R110, RZ ;  /* 0x0000006e6f6e723e */ /* 0x000fe200048070ff */
[----:B------:R-:W-:Y:S01]  /*2270*/  STS.U16 [R3+UR8+0x1208], R94 ;  /* 0x0012085e03007988 */ /* 0x000fe20008000408 */
[----:B------:R-:W-:Y:S01]  /*2280*/  F2FP.SATFINITE.E4M3.F32.PACK_AB_MERGE_C R72, R73, R72, RZ ;  /* 0x000000484948723e */ /* 0x000fe200048070ff */
[----:B-1----:R-:W-:Y:S01]  /*2290*/  @UP0 UMOV UR4, UR36 ;  /* 0x0000002400040c82 */ /* 0x002fe20008000000 */
[----:B------:R-:W-:Y:S01]  /*22a0*/  F2FP.SATFINITE.E4M3.F32.PACK_AB_MERGE_C R74, R75, R74, RZ ;  /* 0x0000004a4b4a723e */ /* 0x000fe200048070ff */
[----:B------:R-:W-:Y:S01]  /*22b0*/  STS.U16 [R3+UR8+0x2000], R56 ;  /* 0x0020003803007988 */ /* 0x000fe20008000408 */
[----:B------:R-:W-:Y:S01]  /*22c0*/  F2FP.SATFINITE.E4M3.F32.PACK_AB_MERGE_C R76, R77, R76, RZ ;  /* 0x0000004c4d4c723e */ /* 0x000fe200048070ff */
[----:B------:R-:W-:Y:S01]  /*22d0*/  @UP0 UMOV UR5, UR37 ;  /* 0x0000002500050c82 */ /* 0x000fe20008000000 */
[----:B------:R-:W-:Y:S01]  /*22e0*/  F2FP.SATFINITE.E4M3.F32.PACK_AB_MERGE_C R78, R79, R78, RZ ;  /* 0x0000004e4f4e723e */ /* 0x000fe200048070ff */
[----:B------:R-:W-:Y:S01]  /*22f0*/  STS.U16 [R3+UR8+0x2200], R58 ;  /* 0x0022003a03007988 */ /* 0x000fe20008000408 */
[----:B------:R-:W-:-:S02]  /*2300*/  F2FP.SATFINITE.E4M3.F32.PACK_AB_MERGE_C R40, R41, R40, RZ ;  /* 0x000000282928723e */ /* 0x000fc400048070ff */
[----:B------:R-:W-:Y:S01]  /*2310*/  F2FP.SATFINITE.E4M3.F32.PACK_AB_MERGE_C R42, R43, R42, RZ ;  /* 0x0000002a2b2a723e */ /* 0x000fe200048070ff */
[----:B------:R-:W-:Y:S01]  /*2320*/  STS.U16 [R3+UR8+0x2008], R60 ;  /* 0x0020083c03007988 */ /* 0x000fe20008000408 */
[----:B------:R-:W-:Y:S02]  /*2330*/  F2FP.SATFINITE.E4M3.F32.PACK_AB_MERGE_C R44, R45, R44, RZ ;  /* 0x0000002c2d2c723e */ /* 0x000fe400048070ff */
[----:B------:R-:W-:Y:S01]  /*2340*/  F2FP.SATFINITE.E4M3.F32.PACK_AB_MERGE_C R46, R47, R46, RZ ;  /* 0x0000002e2f2e723e */ /* 0x000fe200048070ff */
[----:B------:R-:W-:Y:S01]  /*2350*/  STS.U16 [R3+UR8+0x2208], R62 ;  /* 0x0022083e03007988 */ /* 0x000fe20008000408 */
[----:B------:R-:W-:Y:S02]  /*2360*/  LOP3.LUT R7, R3, 0x20, RZ, 0x3c, !PT ;  /* 0x0000002003077812 */ /* 0x000fe400078e3cff */
        /* <DEDUP_REMOVED lines=8> */
[----:B------:R-:W-:Y:S02]  /*23f0*/  F2FP.SATFINITE.E4M3.F32.PACK_AB_MERGE_C R114, R115, R114, RZ ;  /* 0x000000727372723e */ /* 0x000fe400048070ff */
[----:B------:R-:W-:Y:S01]  /*2400*/  F2FP.SATFINITE.E4M3.F32.PACK_AB_MERGE_C R116, R117, R116, RZ ;  /* 0x000000747574723e */ /* 0x000fe200048070ff */
[----:B------:R1:W-:Y:S01]  /*2410*/  STS.U16 [R3+UR8+0x3208], R30 ;  /* 0x0032081e03007988 */ /* 0x0003e20008000408 */
[----:B------:R-:W-:-:S02]  /*2420*/  F2FP.SATFINITE.E4M3.F32.PACK_AB_MERGE_C R118, R119, R118, RZ ;  /* 0x000000767776723e */ /* 0x000fc400048070ff */
[----:B------:R-:W-:Y:S01]  /*2430*/  F2FP.SATFINITE.E4M3.F32.PACK_AB_MERGE_C R80, R81, R80, RZ ;  /* 0x000000505150723e */ /* 0x000fe200048070ff */
[----:B------:R-:W-:Y:S01]  /*2440*/  STS.U16 [R5+UR8], R128 ;  /* 0x0000008005007988 */ /* 0x000fe20008000408 */
[----:B------:R-:W-:Y:S02]  /*2450*/  F2FP.SATFINITE.E4M3.F32.PACK_AB_MERGE_C R82, R83, R82, RZ ;  /* 0x000000525352723e */ /* 0x000fe400048070ff */
[----:B------:R-:W-:Y:S01]  /*2460*/  F2FP.SATFINITE.E4M3.F32.PACK_AB_MERGE_C R84, R85, R84, RZ ;  /* 0x000000545554723e */ /* 0x000fe200048070ff */
[----:B------:R-:W-:Y:S01]  /*2470*/  STS.U16 [R5+UR8+0x200], R130 ;  /* 0x0002008205007988 */ /* 0x000fe20008000408 */
[----:B------:R-:W-:Y:S02]  /*2480*/  F2FP.SATFINITE.E4M3.F32.PACK_AB_MERGE_C R86, R87, R86, RZ ;  /* 0x000000565756723e */ /* 0x000fe400048070ff */
[----:B------:R-:W-:Y:S01]  /*2490*/  F2FP.SATFINITE.E4M3.F32.PACK_AB_MERGE_C R48, R49, R48, RZ ;  /* 0x000000303130723e */ /* 0x000fe200048070ff */
[----:B------:R-:W-:Y:S01]  /*24a0*/  STS.U16 [R5+UR8+0x8], R132 ;  /* 0x0000088405007988 */ /* 0x000fe20008000408 */
[----:B------:R-:W-:-:S02]  /*24b0*/  F2FP.SATFINITE.E4M3.F32.PACK_AB_MERGE_C R50, R51, R50, RZ ;  /* 0x000000323332723e */ /* 0x000fc400048070ff */
[----:B------:R-:W-:Y:S01]  /*24c0*/  F2FP.SATFINITE.E4M3.F32.PACK_AB_MERGE_C R52, R53, R52, RZ ;  /* 0x000000343534723e */ /* 0x000fe200048070ff */
[----:B------:R-:W-:Y:S01]  /*24d0*/  STS.U16 [R5+UR8+0x208], R134 ;  /* 0x0002088605007988 */ /* 0x000fe20008000408 */
[----:B------:R-:W-:Y:S02]  /*24e0*/  F2FP.SATFINITE.E4M3.F32.PACK_AB_MERGE_C R54, R55, R54, RZ ;  /* 0x000000363736723e */ /* 0x000fe400048070ff */
[----:B-1----:R-:W-:Y:S01]  /*24f0*/  LOP3.LUT R3, R3, 0x30, RZ, 0x3c, !PT ;  /* 0x0000003003037812 */ /* 0x002fe200078e3cff */
[----:B------:R-:W-:Y:S04]  /*2500*/  STS.U16 [R5+UR8+0x1000], R96 ;  /* 0x0010006005007988 */ /* 0x000fe80008000408 */
        /* <DEDUP_REMOVED lines=11> */
[----:B------:R-:W-:Y:S04]  /*25c0*/  STS.U16 [R7+UR8], R136 ;  /* 0x0000008807007988 */ /* 0x000fe80008000408 */
        /* <DEDUP_REMOVED lines=30> */
[----:B------:R-:W-:Y:S01]  /*27b0*/  STS.U16 [R3+UR8+0x3208], R54 ;  /* 0x0032083603007988 */ /* 0x000fe20008000408 */
[----:B------:R1:W-:Y:S06]  /*27c0*/  MEMBAR.ALL.CTA ;  /* 0x0000000000007992 */ /* 0x0003ec0000008000 */
[----:B-1----:R-:W1:Y:S02]  /*27d0*/  FENCE.VIEW.ASYNC.S ;  /* 0x00000000000073c6 */ /* 0x002e640000000000 */
[----:B-1----:R-:W-:Y:S06]  /*27e0*/  BAR.SYNC.DEFER_BLOCKING 0x0 ;  /* 0x0000000000007b1d */ /* 0x002fec0000010000 */
[----:B------:R1:W-:Y:S01]  /*27f0*/  @UP1 UTMASTG.2D [UR8], [UR4] ;  /* 0x00000008040013b5 */ /* 0x0003e20008008000 */
[----:B------:R0:W-:Y:S01]  /*2800*/  UTMACMDFLUSH ;  /* 0x00000000000079b7 */ /* 0x0001e20000000000 */
[----:B------:R-:W-:-:S04]  /*2810*/  DEPBAR.LE SB0, 0x0 ;  /* 0x000080000000791a */ /* 0x000fc80000000000 */
[----:B------:R-:W-:Y:S06]  /*2820*/  BAR.SYNC.DEFER_BLOCKING 0x0 ;  /* 0x0000000000007b1d */ /* 0x000fec0000010000 */
[----:B-1----:R-:W-:Y:S05]  /*2830*/  EXIT ;  /* 0x000000000000794d */ /* 0x002fea0003800000 */
.L_x_49:
[----:B------:R-:W1:Y:S02]  /*2840*/  SYNCS.PHASECHK.TRANS64.TRYWAIT P0, [UR8+0x2800], R2 ;  /* 0x00280002ff0075a7 */ /* 0x000e640008000148 */
[----:B-1----:R-:W-:Y:S05]  /*2850*/  @!P0 BRA `(.L_x_49) ;  /* 0xfffffffc00f88947 */ /* 0x002fea000383ffff */
[----:B------:R-:W-:Y:S05]  /*2860*/  BRA `(.L_x_51) ;  /* 0xfffffff4003c7947 */ /* 0x000fea000383ffff */
.L_x_52:
[----:B------:R-:W-:-:S00]  /*2870*/  BRA `(.L_x_52) ;  /* 0xfffffffc00fc7947 */ /* 0x000fc0000383ffff */
[----:B------:R-:W-:-:S00]  /*2880*/  NOP ;  /* 0x0000000000007918 */ /* 0x000fc00000000000 */
[----:B------:R-:W-:-:S00]  /*2890*/  NOP ;  /* 0x0000000000007918 */ /* 0x000fc00000000000 */
[----:B------:R-:W-:-:S00]  /*28a0*/  NOP ;  /* 0x0000000000007918 */ /* 0x000fc00000000000 */
[----:B------:R-:W-:-:S00]  /*28b0*/  NOP ;  /* 0x0000000000007918 */ /* 0x000fc00000000000 */
[----:B------:R-:W-:-:S00]  /*28c0*/  NOP ;  /* 0x0000000000007918 */ /* 0x000fc00000000000 */
[----:B------:R-:W-:-:S00]  /*28d0*/  NOP ;  /* 0x0000000000007918 */ /* 0x000fc00000000000 */
[----:B------:R-:W-:-:S00]  /*28e0*/  NOP ;  /* 0x0000000000007918 */ /* 0x000fc00000000000 */
[----:B------:R-:W-:-:S00]  /*28f0*/  NOP ;  /* 0x0000000000007918 */ /* 0x000fc00000000000 */
.L_x_53:


//--------------------- .nv.shared.gluon_wgmma    --------------------------
	.section	.nv.shared.gluon_wgmma,"aw",@nobits
	.sectionflags	@""
	.align	16
	.zero		1024


//--------------------- .nv.shared.reserved.0     --------------------------
	.section	.nv.shared.reserved.0,"aw",@nobits
	.weak		__nv_reservedSMEM_offset_0_alias
	.size		__nv_reservedSMEM_offset_0_alias, 0, 0
	.other		__nv_reservedSMEM_offset_0_alias,@"STO_CUDA_RESERVED_SHARED STV_DEFAULT"
__nv_reservedSMEM_offset_0_alias:
	.zero		0


//--------------------- .nv.constant0.gluon_wgmma --------------------------
	.section	.nv.constant0.gluon_wgmma,"a",@progbits
	.sectionflags	@""
	.align	4
.nv.constant0.gluon_wgmma:
	.zero		608


//--------------------- SYMBOLS --------------------------

	.type		.nv.reservedSmem.offset0,@object
	.size		.nv.reservedSmem.offset0,0x4
